def attn_fwd(
    Q,
    K,
    V,
    Out,
    Lse,
    sm_scale,
    stride_qz,
    stride_qh,
    stride_qm,
    stride_qk,
    stride_kz,
    stride_kh,
    stride_kn,
    stride_kk,
    stride_vz,
    stride_vh,
    stride_vn,
    stride_vk,
    stride_oz,
    stride_oh,
    stride_om,
    stride_ok,
    seqlen_q,
    seqlen_k,
    BLOCK_M: tl.constexpr,
    BLOCK_N: tl.constexpr,
    HEAD_DIM: tl.constexpr,
    CAUSAL: tl.constexpr,
):
    start_m = tl.program_id(0)
    off_hz = tl.program_id(1)
    q_off = off_hz * stride_qh
    k_off = off_hz * stride_kh
    v_off = off_hz * stride_vh
    offs_m = start_m * BLOCK_M + tl.arange(0, BLOCK_M)
    offs_d = tl.arange(0, HEAD_DIM)
    offs_n = tl.arange(0, BLOCK_N)
    q_ptrs = Q + q_off + offs_m[:, None] * stride_qm + offs_d[None, :] * stride_qk
    k_ptrs = K + k_off + offs_d[:, None] * stride_kk + offs_n[None, :] * stride_kn
    v_ptrs = V + v_off + offs_n[:, None] * stride_vn + offs_d[None, :] * stride_vk
    m_i = tl.full([BLOCK_M], float("-inf"), dtype=tl.float32)
    l_i = tl.zeros([BLOCK_M], dtype=tl.float32) + 1.0
    acc = tl.zeros([BLOCK_M, HEAD_DIM], dtype=tl.float32)
    q = tl.load(q_ptrs)
    acc, l_i, m_i = _attn_fwd_inner(
        acc,
        l_i,
        m_i,
        q,
        k_ptrs,
        v_ptrs,
        sm_scale,
        stride_kn,
        stride_vn,
        start_m,
        seqlen_k,
        BLOCK_M,
        BLOCK_N,
        HEAD_DIM,
        CAUSAL,
    )
    acc = acc / l_i[:, None]
    lse = m_i + tl.math.log2(l_i) / 1.4426950408889634
    o_ptrs = (
        Out
        + off_hz * stride_oh
        + offs_m[:, None] * stride_om
        + offs_d[None, :] * stride_ok
    )
    tl.store(o_ptrs, acc.to(Out.dtype.element_ty))
    tl.store(Lse + off_hz * seqlen_q + offs_m, lse)

# config = {"BLOCK_M": 32, "BLOCK_N": 32, "HEAD_DIM": 128, "arch": "sm_90", "causal": false, "dtype": "bf16", "num_stages": 3, "num_warps": 8}
# arch = sm_90


// ===== COMPILED SASS (sm_90a) =====

	.target	sm_90a

	.elftype	@"ET_EXEC"


//--------------------- .note.nv.tkinfo           --------------------------
	.section	.note.nv.tkinfo,"",@"SHT_NOTE"
	.sectionflags	@"SHF_NOTE_NV_TKINFO"
	.tkinfo
        /*0018*/ 	.word	0x00000002
        /*0030*/ 	.string	""
        /*0030*/ 	.string	"ptxas"
        /*0030*/ 	.string	"Cuda compilation tools, release 13.0, V13.0.88"
        /*0030*/ 	.string	"Build cuda_13.0.r13.0/compiler.36424714_0"
        /*0030*/ 	.string	"-v  -suppress-debug-info  -lineinfo  -arch sm_90a "



//--------------------- .note.nv.cuinfo           --------------------------
	.section	.note.nv.cuinfo,"",@"SHT_NOTE"
	.sectionflags	@"SHF_NOTE_NV_CUINFO"
        /*0018*/ 	.short	0x0002
        /*001a*/ 	.short	0x005a
        /*001c*/ 	.short	0x0082
	.zero		2


//--------------------- .nv.info                  --------------------------
	.section	.nv.info,"",@"SHT_CUDA_INFO"
	.align	4


	//----- nvinfo : EIATTR_REGCOUNT
	.align		4
        /*0000*/ 	.byte	0x04, 0x2f
        /*0002*/ 	.short	(.L_2 - .L_1)
	.align		4
.L_1:
        /*0004*/ 	.word	index@(attn_fwd)
        /*0008*/ 	.word	0x000000b1


	//----- nvinfo : EIATTR_FRAME_SIZE
	.align		4
.L_2:
        /*000c*/ 	.byte	0x04, 0x11
        /*000e*/ 	.short	(.L_4 - .L_3)
	.align		4
.L_3:
        /*0010*/ 	.word	index@(attn_fwd)
        /*0014*/ 	.word	0x00000000


	//----- nvinfo : EIATTR_MIN_STACK_SIZE
	.align		4
.L_4:
        /*0018*/ 	.byte	0x04, 0x12
        /*001a*/ 	.short	(.L_6 - .L_5)
	.align		4
.L_5:
        /*001c*/ 	.word	index@(attn_fwd)
        /*0020*/ 	.word	0x00000000
.L_6:


//--------------------- .nv.compat                --------------------------
	.section	.nv.compat,"",@"SHT_CUDA_COMPAT_INFO"
	.align	4
        /*0000*/ 	.byte	0x02, 0x09, 0x01, 0x00, 0x02, 0x02, 0x01, 0x00, 0x02, 0x05, 0x05, 0x00, 0x03, 0x07, 0x01, 0x01
        /*0010*/ 	.byte	0x02, 0x03, 0x00, 0x00, 0x02, 0x06, 0x01, 0x00, 0x04, 0x0b, 0x08, 0x00, 0x00, 0x00, 0x00, 0x00
        /*0020*/ 	.byte	0x00, 0x00, 0x00, 0x00


//--------------------- .nv.info.attn_fwd         --------------------------
	.section	.nv.info.attn_fwd,"",@"SHT_CUDA_INFO"
	.sectionflags	@""
	.align	4


	//----- nvinfo : EIATTR_CUDA_API_VERSION
	.align		4
        /*0000*/ 	.byte	0x04, 0x37
        /*0002*/ 	.short	(.L_8 - .L_7)
.L_7:
        /*0004*/ 	.word	0x00000082


	//----- nvinfo : EIATTR_KPARAM_INFO
	.align		4
.L_8:
        /*0008*/ 	.byte	0x04, 0x17
        /*000a*/ 	.short	(.L_10 - .L_9)
.L_9:
        /*000c*/ 	.word	0x00000000
        /*0010*/ 	.short	0x0019
        /*0012*/ 	.short	0x0080
        /*0014*/ 	.byte	0x00, 0xf4, 0x21, 0x00


	//----- nvinfo : EIATTR_KPARAM_INFO
	.align		4
.L_10:
        /*0018*/ 	.byte	0x04, 0x17
        /*001a*/ 	.short	(.L_12 - .L_11)
.L_11:
        /*001c*/ 	.word	0x00000000
        /*0020*/ 	.short	0x0018
        /*0022*/ 	.short	0x0078
        /*0024*/ 	.byte	0x00, 0xf4, 0x21, 0x00


	//----- nvinfo : EIATTR_KPARAM_INFO
	.align		4
.L_12:
        /*0028*/ 	.byte	0x04, 0x17
        /*002a*/ 	.short	(.L_14 - .L_13)
.L_13:
        /*002c*/ 	.word	0x00000000
        /*0030*/ 	.short	0x0017
        /*0032*/ 	.short	0x0070
        /*0034*/ 	.byte	0x00, 0xf0, 0x11, 0x00


	//----- nvinfo : EIATTR_KPARAM_INFO
	.align		4
.L_14:
        /*0038*/ 	.byte	0x04, 0x17
        /*003a*/ 	.short	(.L_16 - .L_15)
.L_15:
        /*003c*/ 	.word	0x00000000
        /*0040*/ 	.short	0x0016
        /*0042*/ 	.short	0x006c
        /*0044*/ 	.byte	0x00, 0xf0, 0x11, 0x00


	//----- nvinfo : EIATTR_KPARAM_INFO
	.align		4
.L_16:
        /*0048*/ 	.byte	0x04, 0x17
        /*004a*/ 	.short	(.L_18 - .L_17)
.L_17:
        /*004c*/ 	.word	0x00000000
        /*0050*/ 	.short	0x0015
        /*0052*/ 	.short	0x0068
        /*0054*/ 	.byte	0x00, 0xf0, 0x11, 0x00


	//----- nvinfo : EIATTR_KPARAM_INFO
	.align		4
.L_18:
        /*0058*/ 	.byte	0x04, 0x17
        /*005a*/ 	.short	(.L_20 - .L_19)
.L_19:
        /*005c*/ 	.word	0x00000000
        /*0060*/ 	.short	0x0014
        /*0062*/ 	.short	0x0064
        /*0064*/ 	.byte	0x00, 0xf0, 0x11, 0x00


	//----- nvinfo : EIATTR_KPARAM_INFO
	.align		4
.L_20:
        /*0068*/ 	.byte	0x04, 0x17
        /*006a*/ 	.short	(.L_22 - .L_21)
.L_21:
        /*006c*/ 	.word	0x00000000
        /*0070*/ 	.short	0x0013
        /*0072*/ 	.short	0x0060
        /*0074*/ 	.byte	0x00, 0xf0, 0x11, 0x00


	//----- nvinfo : EIATTR_KPARAM_INFO
	.align		4
.L_22:
        /*0078*/ 	.byte	0x04, 0x17
        /*007a*/ 	.short	(.L_24 - .L_23)
.L_23:
        /*007c*/ 	.word	0x00000000
        /*0080*/ 	.short	0x0012
        /*0082*/ 	.short	0x005c
        /*0084*/ 	.byte	0x00, 0xf0, 0x11, 0x00


	//----- nvinfo : EIATTR_KPARAM_INFO
	.align		4
.L_24:
        /*0088*/ 	.byte	0x04, 0x17
        /*008a*/ 	.short	(.L_26 - .L_25)
.L_25:
        /*008c*/ 	.word	0x00000000
        /*0090*/ 	.short	0x0011
        /*0092*/ 	.short	0x0058
        /*0094*/ 	.byte	0x00, 0xf0, 0x11, 0x00


	//----- nvinfo : EIATTR_KPARAM_INFO
	.align		4
.L_26:
        /*0098*/ 	.byte	0x04, 0x17
        /*009a*/ 	.short	(.L_28 - .L_27)
.L_27:
        /*009c*/ 	.word	0x00000000
        /*00a0*/ 	.short	0x0010
        /*00a2*/ 	.short	0x0054
        /*00a4*/ 	.byte	0x00, 0xf0, 0x11, 0x00


	//----- nvinfo : EIATTR_KPARAM_INFO
	.align		4
.L_28:
        /*00a8*/ 	.byte	0x04, 0x17
        /*00aa*/ 	.short	(.L_30 - .L_29)
.L_29:
        /*00ac*/ 	.word	0x00000000
        /*00b0*/ 	.short	0x000f
        /*00b2*/ 	.short	0x0050
        /*00b4*/ 	.byte	0x00, 0xf0, 0x11, 0x00


	//----- nvinfo : EIATTR_KPARAM_INFO
	.align		4
.L_30:
        /*00b8*/ 	.byte	0x04, 0x17
        /*00ba*/ 	.short	(.L_32 - .L_31)
.L_31:
        /*00bc*/ 	.word	0x00000000
        /*00c0*/ 	.short	0x000e
        /*00c2*/ 	.short	0x004c
        /*00c4*/ 	.byte	0x00, 0xf0, 0x11, 0x00


	//----- nvinfo : EIATTR_KPARAM_INFO
	.align		4
.L_32:
        /*00c8*/ 	.byte	0x04, 0x17
        /*00ca*/ 	.short	(.L_34 - .L_33)
.L_33:
        /*00cc*/ 	.word	0x00000000
        /*00d0*/ 	.short	0x000d
        /*00d2*/ 	.short	0x0048
        /*00d4*/ 	.byte	0x00, 0xf0, 0x11, 0x00


	//----- nvinfo : EIATTR_KPARAM_INFO
	.align		4
.L_34:
        /*00d8*/ 	.byte	0x04, 0x17
        /*00da*/ 	.short	(.L_36 - .L_35)
.L_35:
        /*00dc*/ 	.word	0x00000000
        /*00e0*/ 	.short	0x000c
        /*00e2*/ 	.short	0x0044
        /*00e4*/ 	.byte	0x00, 0xf0, 0x11, 0x00


	//----- nvinfo : EIATTR_KPARAM_INFO
	.align		4
.L_36:
        /*00e8*/ 	.byte	0x04, 0x17
        /*00ea*/ 	.short	(.L_38 - .L_37)
.L_37:
        /*00ec*/ 	.word	0x00000000
        /*00f0*/ 	.short	0x000b
        /*00f2*/ 	.short	0x0040
        /*00f4*/ 	.byte	0x00, 0xf0, 0x11, 0x00


	//----- nvinfo : EIATTR_KPARAM_INFO
	.align		4
.L_38:
        /*00f8*/ 	.byte	0x04, 0x17
        /*00fa*/ 	.short	(.L_40 - .L_39)
.L_39:
        /*00fc*/ 	.word	0x00000000
        /*0100*/ 	.short	0x000a
        /*0102*/ 	.short	0x003c
        /*0104*/ 	.byte	0x00, 0xf0, 0x11, 0x00


	//----- nvinfo : EIATTR_KPARAM_INFO
	.align		4
.L_40:
        /*0108*/ 	.byte	0x04, 0x17
        /*010a*/ 	.short	(.L_42 - .L_41)
.L_41:
        /*010c*/ 	.word	0x00000000
        /*0110*/ 	.short	0x0009
        /*0112*/ 	.short	0x0038
        /*0114*/ 	.byte	0x00, 0xf0, 0x11, 0x00


	//----- nvinfo : EIATTR_KPARAM_INFO
	.align		4
.L_42:
        /*0118*/ 	.byte	0x04, 0x17
        /*011a*/ 	.short	(.L_44 - .L_43)
.L_43:
        /*011c*/ 	.word	0x00000000
        /*0120*/ 	.short	0x0008
        /*0122*/ 	.short	0x0034
        /*0124*/ 	.byte	0x00, 0xf0, 0x11, 0x00


	//----- nvinfo : EIATTR_KPARAM_INFO
	.align		4
.L_44:
        /*0128*/ 	.byte	0x04, 0x17
        /*012a*/ 	.short	(.L_46 - .L_45)
.L_45:
        /*012c*/ 	.word	0x00000000
        /*0130*/ 	.short	0x0007
        /*0132*/ 	.short	0x0030
        /*0134*/ 	.byte	0x00, 0xf0, 0x11, 0x00


	//----- nvinfo : EIATTR_KPARAM_INFO
	.align		4
.L_46:
        /*0138*/ 	.byte	0x04, 0x17
        /*013a*/ 	.short	(.L_48 - .L_47)
.L_47:
        /*013c*/ 	.word	0x00000000
        /*0140*/ 	.short	0x0006
        /*0142*/ 	.short	0x002c
        /*0144*/ 	.byte	0x00, 0xf0, 0x11, 0x00


	//----- nvinfo : EIATTR_KPARAM_INFO
	.align		4
.L_48:
        /*0148*/ 	.byte	0x04, 0x17
        /*014a*/ 	.short	(.L_50 - .L_49)
.L_49:
        /*014c*/ 	.word	0x00000000
        /*0150*/ 	.short	0x0005
        /*0152*/ 	.short	0x0028
        /*0154*/ 	.byte	0x00, 0xf0, 0x11, 0x00


	//----- nvinfo : EIATTR_KPARAM_INFO
	.align		4
.L_50:
        /*0158*/ 	.byte	0x04, 0x17
        /*015a*/ 	.short	(.L_52 - .L_51)
.L_51:
        /*015c*/ 	.word	0x00000000
        /*0160*/ 	.short	0x0004
        /*0162*/ 	.short	0x0020
        /*0164*/ 	.byte	0x00, 0xf4, 0x21, 0x00


	//----- nvinfo : EIATTR_KPARAM_INFO
	.align		4
.L_52:
        /*0168*/ 	.byte	0x04, 0x17
        /*016a*/ 	.short	(.L_54 - .L_53)
.L_53:
        /*016c*/ 	.word	0x00000000
        /*0170*/ 	.short	0x0003
        /*0172*/ 	.short	0x0018
        /*0174*/ 	.byte	0x00, 0xf4, 0x21, 0x00


	//----- nvinfo : EIATTR_KPARAM_INFO
	.align		4
.L_54:
        /*0178*/ 	.byte	0x04, 0x17
        /*017a*/ 	.short	(.L_56 - .L_55)
.L_55:
        /*017c*/ 	.word	0x00000000
        /*0180*/ 	.short	0x0002
        /*0182*/ 	.short	0x0010
        /*0184*/ 	.byte	0x00, 0xf4, 0x21, 0x00


	//----- nvinfo : EIATTR_KPARAM_INFO
	.align		4
.L_56:
        /*0188*/ 	.byte	0x04, 0x17
        /*018a*/ 	.short	(.L_58 - .L_57)
.L_57:
        /*018c*/ 	.word	0x00000000
        /*0190*/ 	.short	0x0001
        /*0192*/ 	.short	0x0008
        /*0194*/ 	.byte	0x00, 0xf4, 0x21, 0x00


	//----- nvinfo : EIATTR_KPARAM_INFO
	.align		4
.L_58:
        /*0198*/ 	.byte	0x04, 0x17
        /*019a*/ 	.short	(.L_60 - .L_59)
.L_59:
        /*019c*/ 	.word	0x00000000
        /*01a0*/ 	.short	0x0000
        /*01a2*/ 	.short	0x0000
        /*01a4*/ 	.byte	0x00, 0xf4, 0x21, 0x00


	//----- nvinfo : EIATTR_SPARSE_MMA_MASK
	.align		4
.L_60:
        /*01a8*/ 	.byte	0x03, 0x50
        /*01aa*/ 	.short	0x0000


	//----- nvinfo : EIATTR_MAXREG_COUNT
	.align		4
        /*01ac*/ 	.byte	0x03, 0x1b
        /*01ae*/ 	.short	0x00ff


	//----- nvinfo : EIATTR_NUM_BARRIERS
	.align		4
        /*01b0*/ 	.byte	0x02, 0x4c
        /*01b2*/ 	.byte	0x01
	.zero		1


	//----- nvinfo : EIATTR_MERCURY_ISA_VERSION
	.align		4
        /*01b4*/ 	.byte	0x03, 0x5f
        /*01b6*/ 	.short	0x0101


	//----- nvinfo : EIATTR_COOP_GROUP_MASK_REGIDS
	.align		4
        /*01b8*/ 	.byte	0x04, 0x29
        /*01ba*/ 	.short	(.L_62 - .L_61)


	//   ....[0]....
.L_61:
        /*01bc*/ 	.word	0xffffffff


	//   ....[1]....
        /*01c0*/ 	.word	0xffffffff


	//   ....[2]....
        /*01c4*/ 	.word	0xffffffff


	//   ....[3]....
        /*01c8*/ 	.word	0xffffffff


	//   ....[4]....
        /*01cc*/ 	.word	0xffffffff


	//   ....[5]....
        /*01d0*/ 	.word	0xffffffff


	//   ....[6]....
        /*01d4*/ 	.word	0xffffffff


	//   ....[7]....
        /*01d8*/ 	.word	0xffffffff


	//   ....[8]....
        /*01dc*/ 	.word	0xffffffff


	//   ....[9]....
        /*01e0*/ 	.word	0xffffffff


	//   ....[10]....
        /*01e4*/ 	.word	0xffffffff


	//   ....[11]....
        /*01e8*/ 	.word	0xffffffff


	//   ....[12]....
        /*01ec*/ 	.word	0xffffffff


	//   ....[13]....
        /*01f0*/ 	.word	0xffffffff


	//   ....[14]....
        /*01f4*/ 	.word	0xffffffff


	//   ....[15]....
        /*01f8*/ 	.word	0xffffffff


	//   ....[16]....
        /*01fc*/ 	.word	0xffffffff


	//   ....[17]....
        /*0200*/ 	.word	0xffffffff


	//   ....[18]....
        /*0204*/ 	.word	0xffffffff


	//   ....[19]....
        /*0208*/ 	.word	0xffffffff


	//----- nvinfo : EIATTR_COOP_GROUP_INSTR_OFFSETS
	.align		4
.L_62:
        /*020c*/ 	.byte	0x04, 0x28
        /*020e*/ 	.short	(.L_64 - .L_63)


	//   ....[0]....
.L_63:
        /*0210*/ 	.word	0x00001a80


	//   ....[1]....
        /*0214*/ 	.word	0x00001a90


	//   ....[2]....
        /*0218*/ 	.word	0x00001aa0


	//   ....[3]....
        /*021c*/ 	.word	0x00001ab0


	//   ....[4]....
        /*0220*/ 	.word	0x00001b00


	//   ....[5]....
        /*0224*/ 	.word	0x00001b10


	//   ....[6]....
        /*0228*/ 	.word	0x00001b20


	//   ....[7]....
        /*022c*/ 	.word	0x00001b30


	//   ....[8]....
        /*0230*/ 	.word	0x00001be0


	//   ....[9]....
        /*0234*/ 	.word	0x00001c00


	//   ....[10]....
        /*0238*/ 	.word	0x00001e70


	//   ....[11]....
        /*023c*/ 	.word	0x00001e80


	//   ....[12]....
        /*0240*/ 	.word	0x00001ea0


	//   ....[13]....
        /*0244*/ 	.word	0x00001eb0


	//   ....[14]....
        /*0248*/ 	.word	0x00001ee0


	//   ....[15]....
        /*024c*/ 	.word	0x00001f10


	//   ....[16]....
        /*0250*/ 	.word	0x00001f20


	//   ....[17]....
        /*0254*/ 	.word	0x00001f30


	//   ....[18]....
        /*0258*/ 	.word	0x00001ff0


	//   ....[19]....
        /*025c*/ 	.word	0x00002010


	//----- nvinfo : EIATTR_EXIT_INSTR_OFFSETS
	.align		4
.L_64:
        /*0260*/ 	.byte	0x04, 0x1c
        /*0262*/ 	.short	(.L_66 - .L_65)


	//   ....[0]....
.L_65:
        /*0264*/ 	.word	0x00003bd0


	//   ....[1]....
        /*0268*/ 	.word	0x00003c00


	//----- nvinfo : EIATTR_REQNTID
	.align		4
.L_66:
        /*026c*/ 	.byte	0x04, 0x10
        /*026e*/ 	.short	(.L_68 - .L_67)
.L_67:
        /*0270*/ 	.word	0x00000100
        /*0274*/ 	.word	0x00000001
        /*0278*/ 	.word	0x00000001


	//----- nvinfo : EIATTR_CBANK_PARAM_SIZE
	.align		4
.L_68:
        /*027c*/ 	.byte	0x03, 0x19
        /*027e*/ 	.short	0x0088


	//----- nvinfo : EIATTR_PARAM_CBANK
	.align		4
        /*0280*/ 	.byte	0x04, 0x0a
        /*0282*/ 	.short	(.L_70 - .L_69)
	.align		4
.L_69:
        /*0284*/ 	.word	index@(.nv.constant0.attn_fwd)
        /*0288*/ 	.short	0x0210
        /*028a*/ 	.short	0x0088


	//----- nvinfo : EIATTR_SW_WAR
	.align		4
.L_70:
        /*028c*/ 	.byte	0x04, 0x36
        /*028e*/ 	.short	(.L_72 - .L_71)
.L_71:
        /*0290*/ 	.word	0x00000008
.L_72:


//--------------------- .nv.callgraph             --------------------------
	.section	.nv.callgraph,"",@"SHT_CUDA_CALLGRAPH"
	.align	4
	.sectionentsize	8
	.align		4
        /*0000*/ 	.word	0x00000000
	.align		4
        /*0004*/ 	.word	0xffffffff
	.align		4
        /*0008*/ 	.word	0x00000000
	.align		4
        /*000c*/ 	.word	0xfffffffe
	.align		4
        /*0010*/ 	.word	0x00000000
	.align		4
        /*0014*/ 	.word	0xfffffffd
	.align		4
        /*0018*/ 	.word	0x00000000
	.align		4
        /*001c*/ 	.word	0xfffffffc


//--------------------- .nv.constant4             --------------------------
	.section	.nv.constant4,"a",@progbits
	.align	8
	.align		8
.nv.constant4:
        /*0000*/ 	.dword	_$_str


//--------------------- .text.attn_fwd            --------------------------
	.section	.text.attn_fwd,"ax",@progbits
	.align	128
        .global         attn_fwd
        .type           attn_fwd,@function
        .size           attn_fwd,(.L_x_3 - attn_fwd)
        .other          attn_fwd,@"STO_CUDA_ENTRY STV_DEFAULT"
attn_fwd:
.text.attn_fwd:
[----:B------:R-:W-:Y:S01]  /*0000*/  LDC R1, c[0x0][0x28] ;  /* 0x00000a00ff017b82 */ /* 0x000fe20000000800 */
[----:B------:R-:W0:Y:S07]  /*0010*/  S2R R0, SR_TID.X ;  /* 0x0000000000007919 */ /* 0x000e2e0000002100 */
[----:B------:R-:W1:Y:S01]  /*0020*/  LDC R40, c[0x0][0x248] ;  /* 0x00009200ff287b82 */ /* 0x000e620000000800 */
[----:B------:R-:W-:Y:S01]  /*0030*/  ULDC.64 UR4, c[0x0][0x240] ;  /* 0x0000900000047ab9 */ /* 0x000fe20000000a00 */
[----:B------:R-:W-:Y:S01]  /*0040*/  ULDC.64 UR10, c[0x0][0x208] ;  /* 0x00008200000a7ab9 */ /* 0x000fe20000000a00 */
[----:B------:R-:W2:Y:S05]  /*0050*/  S2R R2, SR_CTAID.X ;  /* 0x0000000000027919 */ /* 0x000eaa0000002500 */
[----:B------:R-:W3:Y:S08]  /*0060*/  S2UR UR7, SR_CTAID.Y ;  /* 0x00000000000779c3 */ /* 0x000ef00000002600 */
[----:B------:R-:W4:Y:S01]  /*0070*/  LDC.64 R20, c[0x0][0x210] ;  /* 0x00008400ff147b82 */ /* 0x000f220000000a00 */
[----:B0-----:R-:W-:Y:S01]  /*0080*/  SHF.R.U32.HI R3, RZ, 0x5, R0 ;  /* 0x00000005ff037819 */ /* 0x001fe20000011600 */
[----:B---3--:R-:W-:Y:S01]  /*0090*/  UIMAD UR4, UR7, UR4, URZ ;  /* 0x00000004070472a4 */ /* 0x008fe2000f8e023f */
[----:B------:R-:W-:-:S02]  /*00a0*/  LOP3.LUT R17, R0, 0x1f, RZ, 0xc0, !PT ;  /* 0x0000001f00117812 */ /* 0x000fc400078ec0ff */
[----:B------:R-:W-:Y:S01]  /*00b0*/  SGXT.U32 R3, R3, 0x3 ;  /* 0x000000030303781a */ /* 0x000fe20000000000 */
[----:B------:R-:W-:Y:S02]  /*00c0*/  USHF.L.U32 UR6, UR4, 0x1, URZ ;  /* 0x0000000104067899 */ /* 0x000fe4000800063f */
[----:B--2---:R-:W-:Y:S02]  /*00d0*/  IMAD R2, R2, 0x20, R17 ;  /* 0x0000002002027824 */ /* 0x004fe400078e0211 */
[----:B-1----:R-:W-:Y:S02]  /*00e0*/  IMAD R7, R3, R40, RZ ;  /* 0x0000002803077224 */ /* 0x002fe400078e02ff */
[----:B------:R-:W-:Y:S01]  /*00f0*/  IMAD R4, R2, UR5, RZ ;  /* 0x0000000502047c24 */ /* 0x000fe2000f8e02ff */
[----:B------:R-:W-:Y:S01]  /*0100*/  UIMAD.WIDE UR4, UR4, 0x2, URZ ;  /* 0x00000002040478a5 */ /* 0x000fe2000f8e023f */
[----:B------:R-:W-:Y:S02]  /*0110*/  IMAD R9, R40, 0x8, R7 ;  /* 0x0000000828097824 */ /* 0x000fe400078e0207 */
[----:B------:R-:W-:-:S02]  /*0120*/  IMAD.SHL.U32 R5, R4, 0x2, RZ ;  /* 0x0000000204057824 */ /* 0x000fc400078e00ff */
[----:B------:R-:W-:Y:S01]  /*0130*/  IMAD.HI R4, R4, 0x2, RZ ;  /* 0x0000000204047827 */ /* 0x000fe200078e02ff */
[----:B------:R-:W-:Y:S02]  /*0140*/  LEA R10, R40, R9, 0x3 ;  /* 0x00000009280a7211 */ /* 0x000fe400078e18ff */
[----:B----4-:R-:W-:-:S03]  /*0150*/  IADD3 R19, P0, P1, R5, UR6, R20 ;  /* 0x0000000605137c10 */ /* 0x010fc6000f91e014 */
[----:B------:R-:W-:Y:S01]  /*0160*/  IMAD R11, R40, 0x8, R10 ;  /* 0x00000008280b7824 */ /* 0x000fe200078e020a */
[----:B------:R-:W-:Y:S02]  /*0170*/  IADD3.X R21, R4, UR5, R21, P0, P1 ;  /* 0x0000000504157c10 */ /* 0x000fe400087e2415 */
[-C--:B------:R-:W-:Y:S01]  /*0180*/  LEA R4, P0, R7, R19.reuse, 0x1 ;  /* 0x0000001307047211 */ /* 0x080fe200078008ff */
[C---:B------:R-:W-:Y:S01]  /*0190*/  IMAD R13, R40.reuse, 0x8, R11 ;  /* 0x00000008280d7824 */ /* 0x040fe200078e020b */
[----:B------:R-:W-:Y:S02]  /*01a0*/  LEA R6, P1, R9, R19, 0x1 ;  /* 0x0000001309067211 */ /* 0x000fe400078208ff */
[----:B------:R-:W-:Y:S01]  /*01b0*/  LEA.HI.X.SX32 R5, R7, R21, 0x1, P0 ;  /* 0x0000001507057211 */ /* 0x000fe200000f0eff */
[----:B------:R-:W-:Y:S01]  /*01c0*/  IMAD R15, R40, 0x8, R13 ;  /* 0x00000008280f7824 */ /* 0x000fe200078e020d */
[C---:B------:R-:W-:Y:S02]  /*01d0*/  LEA R8, P0, R10.reuse, R19, 0x1 ;  /* 0x000000130a087211 */ /* 0x040fe400078008ff */
[-C--:B------:R-:W-:Y:S01]  /*01e0*/  LEA.HI.X.SX32 R7, R9, R21.reuse, 0x1, P1 ;  /* 0x0000001509077211 */ /* 0x080fe200008f0eff */
[----:B------:R0:W2:Y:S01]  /*01f0*/  LDG.E.U16 R20, desc[UR10][R4.64] ;  /* 0x0000000a04147981 */ /* 0x0000a2000c1e1500 */
[----:B------:R-:W-:-:S02]  /*0200*/  LEA.HI.X.SX32 R9, R10, R21, 0x1, P0 ;  /* 0x000000150a097211 */ /* 0x000fc400000f0eff */
[----:B------:R-:W-:Y:S01]  /*0210*/  LEA R16, R40, R15, 0x3 ;  /* 0x0000000f28107211 */ /* 0x000fe200078e18ff */
[----:B------:R-:W3:Y:S01]  /*0220*/  LDG.E.U16 R22, desc[UR10][R6.64] ;  /* 0x0000000a06167981 */ /* 0x000ee2000c1e1500 */
[----:B------:R-:W-:-:S03]  /*0230*/  LEA R10, P0, R11, R19, 0x1 ;  /* 0x000000130b0a7211 */ /* 0x000fc600078008ff */
[----:B------:R-:W-:Y:S01]  /*0240*/  IMAD R18, R40, 0x8, R16 ;  /* 0x0000000828127824 */ /* 0x000fe200078e0210 */
[----:B------:R-:W-:Y:S01]  /*0250*/  LEA.HI.X.SX32 R11, R11, R21, 0x1, P0 ;  /* 0x000000150b0b7211 */ /* 0x000fe200000f0eff */
[----:B------:R1:W4:Y:S01]  /*0260*/  LDG.E.U16 R24, desc[UR10][R8.64] ;  /* 0x0000000a08187981 */ /* 0x000322000c1e1500 */
[CC--:B------:R-:W-:Y:S02]  /*0270*/  LEA R12, P0, R13.reuse, R19.reuse, 0x1 ;  /* 0x000000130d0c7211 */ /* 0x0c0fe400078008ff */
[----:B------:R-:W-:Y:S01]  /*0280*/  LEA R14, P1, R16, R19, 0x1 ;  /* 0x00000013100e7211 */ /* 0x000fe200078208ff */
[----:B------:R5:W4:Y:S01]  /*0290*/  LDG.E.U16 R26, desc[UR10][R10.64] ;  /* 0x0000000a0a1a7981 */ /* 0x000b22000c1e1500 */
[----:B------:R-:W-:Y:S02]  /*02a0*/  LEA.HI.X.SX32 R13, R13, R21, 0x1, P0 ;  /* 0x000000150d0d7211 */ /* 0x000fe400000f0eff */
[----:B0-----:R-:W-:Y:S01]  /*02b0*/  LEA R4, P0, R15, R19, 0x1 ;  /* 0x000000130f047211 */ /* 0x001fe200078008ff */
[----:B-1----:R-:W-:-:S03]  /*02c0*/  IMAD R9, R40, 0x8, R18 ;  /* 0x0000000828097824 */ /* 0x002fc600078e0212 */
[----:B------:R-:W-:Y:S01]  /*02d0*/  LEA.HI.X.SX32 R5, R15, R21, 0x1, P0 ;  /* 0x000000150f057211 */ /* 0x000fe200000f0eff */
[----:B------:R0:W4:Y:S01]  /*02e0*/  LDG.E.U16 R28, desc[UR10][R12.64] ;  /* 0x0000000a0c1c7981 */ /* 0x000122000c1e1500 */
[----:B-----5:R-:W-:Y:S01]  /*02f0*/  IMAD R11, R40, 0x8, R9 ;  /* 0x00000008280b7824 */ /* 0x020fe200078e0209 */
[----:B------:R-:W-:Y:S02]  /*0300*/  LEA R6, P0, R18, R19, 0x1 ;  /* 0x0000001312067211 */ /* 0x000fe400078008ff */
[----:B------:R-:W5:Y:S01]  /*0310*/  LDG.E.U16 R30, desc[UR10][R4.64] ;  /* 0x0000000a041e7981 */ /* 0x000f62000c1e1500 */
[----:B------:R-:W-:Y:S02]  /*0320*/  LEA.HI.X.SX32 R15, R16, R21, 0x1, P1 ;  /* 0x00000015100f7211 */ /* 0x000fe400008f0eff */
[----:B------:R-:W-:Y:S02]  /*0330*/  LEA R16, R40, R11, 0x3 ;  /* 0x0000000b28107211 */ /* 0x000fe400078e18ff */
[----:B------:R-:W-:Y:S01]  /*0340*/  LEA.HI.X.SX32 R7, R18, R21, 0x1, P0 ;  /* 0x0000001512077211 */ /* 0x000fe200000f0eff */
[----:B------:R1:W5:Y:S01]  /*0350*/  LDG.E.U16 R32, desc[UR10][R14.64] ;  /* 0x0000000a0e207981 */ /* 0x000362000c1e1500 */
[CC--:B------:R-:W-:Y:S01]  /*0360*/  LEA R8, P0, R9.reuse, R19.reuse, 0x1 ;  /* 0x0000001309087211 */ /* 0x0c0fe200078008ff */
[----:B------:R-:W-:Y:S01]  /*0370*/  IMAD R18, R40, 0x8, R16 ;  /* 0x0000000828127824 */ /* 0x000fe200078e0210 */
[----:B0-----:R-:W-:Y:S01]  /*0380*/  LEA R12, P1, R16, R19, 0x1 ;  /* 0x00000013100c7211 */ /* 0x001fe200078208ff */
[----:B------:R0:W5:Y:S01]  /*0390*/  LDG.E.U16 R34, desc[UR10][R6.64] ;  /* 0x0000000a06227981 */ /* 0x000162000c1e1500 */
[----:B------:R-:W-:-:S02]  /*03a0*/  LEA.HI.X.SX32 R9, R9, R21, 0x1, P0 ;  /* 0x0000001509097211 */ /* 0x000fc400000f0eff */
[----:B------:R-:W-:Y:S01]  /*03b0*/  LEA R10, P0, R11, R19, 0x1 ;  /* 0x000000130b0a7211 */ /* 0x000fe200078008ff */
[----:B-1----:R-:W-:-:S03]  /*03c0*/  IMAD R14, R40, 0x8, R18 ;  /* 0x00000008280e7824 */ /* 0x002fc600078e0212 */
[----:B------:R-:W-:Y:S01]  /*03d0*/  LEA.HI.X.SX32 R11, R11, R21, 0x1, P0 ;  /* 0x000000150b0b7211 */ /* 0x000fe200000f0eff */
[----:B------:R1:W5:Y:S01]  /*03e0*/  LDG.E.U16 R36, desc[UR10][R8.64] ;  /* 0x0000000a08247981 */ /* 0x000362000c1e1500 */
[----:B------:R-:W-:Y:S01]  /*03f0*/  LEA R4, P0, R18, R19, 0x1 ;  /* 0x0000001312047211 */ /* 0x000fe200078008ff */
[----:B------:R-:W-:Y:S01]  /*0400*/  IMAD R15, R40, 0x8, R14 ;  /* 0x00000008280f7824 */ /* 0x000fe200078e020e */
[-C--:B------:R-:W-:Y:S01]  /*0410*/  LEA.HI.X.SX32 R13, R16, R21.reuse, 0x1, P1 ;  /* 0x00000015100d7211 */ /* 0x080fe200008f0eff */
[----:B------:R1:W5:Y:S01]  /*0420*/  LDG.E.U16 R38, desc[UR10][R10.64] ;  /* 0x0000000a0a267981 */ /* 0x000362000c1e1500 */
[----:B------:R-:W-:Y:S02]  /*0430*/  LEA.HI.X.SX32 R5, R18, R21, 0x1, P0 ;  /* 0x0000001512057211 */ /* 0x000fe400000f0eff */
[----:B0-----:R-:W-:Y:S01]  /*0440*/  LEA R6, P0, R14, R19, 0x1 ;  /* 0x000000130e067211 */ /* 0x001fe200078008ff */
[----:B------:R-:W5:Y:S01]  /*0450*/  LDG.E.U16 R12, desc[UR10][R12.64] ;  /* 0x0000000a0c0c7981 */ /* 0x000f62000c1e1500 */
[----:B------:R-:W-:-:S02]  /*0460*/  LEA R16, R40, R15, 0x3 ;  /* 0x0000000f28107211 */ /* 0x000fc400078e18ff */
[----:B------:R-:W-:Y:S02]  /*0470*/  LEA.HI.X.SX32 R7, R14, R21, 0x1, P0 ;  /* 0x000000150e077211 */ /* 0x000fe400000f0eff */
[CC--:B-1----:R-:W-:Y:S01]  /*0480*/  LEA R8, P0, R15.reuse, R19.reuse, 0x1 ;  /* 0x000000130f087211 */ /* 0x0c2fe200078008ff */
[----:B------:R-:W-:Y:S01]  /*0490*/  IMAD R18, R40, 0x8, R16 ;  /* 0x0000000828127824 */ /* 0x000fe200078e0210 */
[----:B------:R-:W-:Y:S01]  /*04a0*/  LEA R14, P1, R16, R19, 0x1 ;  /* 0x00000013100e7211 */ /* 0x000fe200078208ff */
[----:B------:R0:W5:Y:S01]  /*04b0*/  LDG.E.U16 R40, desc[UR10][R4.64] ;  /* 0x0000000a04287981 */ /* 0x000162000c1e1500 */
[----:B------:R-:W-:Y:S02]  /*04c0*/  LEA.HI.X.SX32 R9, R15, R21, 0x1, P0 ;  /* 0x000000150f097211 */ /* 0x000fe400000f0eff */
[----:B------:R-:W-:Y:S02]  /*04d0*/  LEA R10, P0, R18, R19, 0x1 ;  /* 0x00000013120a7211 */ /* 0x000fe400078008ff */
[----:B------:R-:W-:-:S02]  /*04e0*/  LEA.HI.X.SX32 R15, R16, R21, 0x1, P1 ;  /* 0x00000015100f7211 */ /* 0x000fc400008f0eff */
[----:B------:R-:W-:Y:S01]  /*04f0*/  LEA.HI.X.SX32 R11, R18, R21, 0x1, P0 ;  /* 0x00000015120b7211 */ /* 0x000fe200000f0eff */
[----:B------:R1:W5:Y:S01]  /*0500*/  LDG.E.U16 R16, desc[UR10][R6.64] ;  /* 0x0000000a06107981 */ /* 0x000362000c1e1500 */
[----:B------:R-:W1:Y:S03]  /*0510*/  LDC R21, c[0x0][0x280] ;  /* 0x0000a000ff157b82 */ /* 0x000e660000000800 */
[----:B------:R1:W5:Y:S04]  /*0520*/  LDG.E.U16 R18, desc[UR10][R8.64] ;  /* 0x0000000a08127981 */ /* 0x000368000c1e1500 */
[----:B------:R-:W5:Y:S04]  /*0530*/  LDG.E.U16 R14, desc[UR10][R14.64] ;  /* 0x0000000a0e0e7981 */ /* 0x000f68000c1e1500 */
[----:B------:R-:W5:Y:S01]  /*0540*/  LDG.E.U16 R10, desc[UR10][R10.64] ;  /* 0x0000000a0a0a7981 */ /* 0x000f62000c1e1500 */
[----:B------:R-:W1:Y:S01]  /*0550*/  S2UR UR6, SR_CgaCtaId ;  /* 0x00000000000679c3 */ /* 0x000e620000008800 */
[C---:B0-----:R-:W-:Y:S01]  /*0560*/  LOP3.LUT R5, R0.reuse, 0xc0, RZ, 0xc0, !PT ;  /* 0x000000c000057812 */ /* 0x041fe200078ec0ff */
[----:B------:R-:W-:Y:S01]  /*0570*/  UMOV UR4, 0x400 ;  /* 0x0000040000047882 */ /* 0x000fe20000000000 */
[----:B------:R-:W-:-:S02]  /*0580*/  IMAD.SHL.U32 R13, R0, 0x2, RZ ;  /* 0x00000002000d7824 */ /* 0x000fc400078e00ff */
[----:B------:R-:W-:Y:S01]  /*0590*/  IMAD.SHL.U32 R19, R0, 0x4, RZ ;  /* 0x0000000400137824 */ /* 0x000fe200078e00ff */
[--C-:B-1----:R-:W-:Y:S02]  /*05a0*/  SHF.R.U32.HI R6, RZ, 0x2, R5.reuse ;  /* 0x00000002ff067819 */ /* 0x102fe40000011605 */
[----:B------:R-:W-:Y:S02]  /*05b0*/  SHF.R.U32.HI R7, RZ, 0x1, R5 ;  /* 0x00000001ff077819 */ /* 0x000fe40000011605 */
[----:B------:R-:W-:Y:S02]  /*05c0*/  ISETP.GE.AND P0, PT, R21, 0x1, PT ;  /* 0x000000011500780c */ /* 0x000fe40003f06270 */
[----:B------:R-:W-:Y:S02]  /*05d0*/  LOP3.LUT R5, R6, 0x1fe, R13, 0x78, !PT ;  /* 0x000001fe06057812 */ /* 0x000fe400078e780d */
[C---:B------:R-:W-:Y:S02]  /*05e0*/  LOP3.LUT R4, R0.reuse, 0x18, RZ, 0xc0, !PT ;  /* 0x0000001800047812 */ /* 0x040fe400078ec0ff */
[----:B------:R-:W-:Y:S01]  /*05f0*/  LOP3.LUT R19, R19, 0xfc, RZ, 0xc0, !PT ;  /* 0x000000fc13137812 */ /* 0x000fe200078ec0ff */
[----:B------:R-:W-:Y:S01]  /*0600*/  ULEA UR6, UR6, UR4, 0x18 ;  /* 0x0000000406067291 */ /* 0x000fe2000f8ec03f */
[----:B------:R-:W-:-:S02]  /*0610*/  LOP3.LUT R8, R0, 0xe0, RZ, 0xc0, !PT ;  /* 0x000000e000087812 */ /* 0x000fc400078ec0ff */
[----:B------:R-:W-:Y:S02]  /*0620*/  LEA R6, R4, R19, 0x8 ;  /* 0x0000001304067211 */ /* 0x000fe400078e40ff */
[----:B------:R-:W-:Y:S01]  /*0630*/  R2UR UR8, R8 ;  /* 0x00000000080872ca */ /* 0x000fe200000e0000 */
[----:B------:R-:W-:Y:S01]  /*0640*/  IMAD.MOV.U32 R8, RZ, RZ, 0x3f800000 ;  /* 0x3f800000ff087424 */ /* 0x000fe200078e00ff */
[----:B------:R-:W-:Y:S01]  /*0650*/  LOP3.LUT R6, R6, R7, RZ, 0x3c, !PT ;  /* 0x0000000706067212 */ /* 0x000fe200078e3cff */
[----:B------:R-:W-:Y:S01]  /*0660*/  IMAD.MOV.U32 R113, RZ, RZ, -0x800000 ;  /* 0xff800000ff717424 */ /* 0x000fe200078e00ff */
[----:B------:R-:W-:Y:S01]  /*0670*/  MOV R115, 0xff800000 ;  /* 0xff80000000737802 */ /* 0x000fe20000000f00 */
[----:B------:R-:W-:Y:S01]  /*0680*/  IMAD.MOV.U32 R112, RZ, RZ, -0x800000 ;  /* 0xff800000ff707424 */ /* 0x000fe200078e00ff */
[----:B------:R-:W-:Y:S01]  /*0690*/  MOV R9, 0x3f800000 ;  /* 0x3f80000000097802 */ /* 0x000fe20000000f00 */
[----:B------:R-:W-:Y:S01]  /*06a0*/  IMAD.MOV.U32 R114, RZ, RZ, -0x800000 ;  /* 0xff800000ff727424 */ /* 0x000fe200078e00ff */
[----:B------:R-:W-:Y:S01]  /*06b0*/  CS2R R84, SRZ ;  /* 0x0000000000547805 */ /* 0x000fe2000001ff00 */
[----:B------:R-:W-:Y:S01]  /*06c0*/  IMAD.MOV.U32 R7, RZ, RZ, 0x3f800000 ;  /* 0x3f800000ff077424 */ /* 0x000fe200078e00ff */
[----:B------:R-:W-:Y:S01]  /*06d0*/  CS2R R86, SRZ ;  /* 0x0000000000567805 */ /* 0x000fe2000001ff00 */
[----:B------:R-:W-:Y:S01]  /*06e0*/  IMAD.MOV.U32 R122, RZ, RZ, 0x3f800000 ;  /* 0x3f800000ff7a7424 */ /* 0x000fe200078e00ff */
[----:B------:R-:W-:-:S02]  /*06f0*/  CS2R R72, SRZ ;  /* 0x0000000000487805 */ /* 0x000fc4000001ff00 */
[----:B------:R-:W-:Y:S02]  /*0700*/  CS2R R74, SRZ ;  /* 0x00000000004a7805 */ /* 0x000fe4000001ff00 */
[----:B------:R-:W-:Y:S02]  /*0710*/  CS2R R80, SRZ ;  /* 0x0000000000507805 */ /* 0x000fe4000001ff00 */
[----:B------:R-:W-:Y:S02]  /*0720*/  CS2R R82, SRZ ;  /* 0x0000000000527805 */ /* 0x000fe4000001ff00 */
[----:B------:R-:W-:Y:S02]  /*0730*/  CS2R R76, SRZ ;  /* 0x00000000004c7805 */ /* 0x000fe4000001ff00 */
[----:B------:R-:W-:Y:S01]  /*0740*/  CS2R R78, SRZ ;  /* 0x00000000004e7805 */ /* 0x000fe2000001ff00 */
[----:B--2---:R-:W-:Y:S04]  /*0750*/  STS.U16 [R5+UR6], R20 ;  /* 0x0000001405007988 */ /* 0x004fe80008000406 */
[----:B---3--:R-:W-:Y:S04]  /*0760*/  STS.U16 [R5+UR6+0x200], R22 ;  /* 0x0002001605007988 */ /* 0x008fe80008000406 */
[----:B----4-:R-:W-:Y:S04]  /*0770*/  STS.U16 [R5+UR6+0x400], R24 ;  /* 0x0004001805007988 */ /* 0x010fe80008000406 */
[----:B------:R-:W-:Y:S04]  /*0780*/  STS.U16 [R5+UR6+0x600], R26 ;  /* 0x0006001a05007988 */ /* 0x000fe80008000406 */
[----:B------:R-:W-:Y:S04]  /*0790*/  STS.U16 [R5+UR6+0x800], R28 ;  /* 0x0008001c05007988 */ /* 0x000fe80008000406 */
[----:B-----5:R-:W-:Y:S04]  /*07a0*/  STS.U16 [R5+UR6+0xa00], R30 ;  /* 0x000a001e05007988 */ /* 0x020fe80008000406 */
[----:B------:R-:W-:Y:S04]  /*07b0*/  STS.U16 [R5+UR6+0xc00], R32 ;  /* 0x000c002005007988 */ /* 0x000fe80008000406 */
[----:B------:R-:W-:Y:S04]  /*07c0*/  STS.U16 [R5+UR6+0xe00], R34 ;  /* 0x000e002205007988 */ /* 0x000fe80008000406 */
[----:B------:R-:W-:Y:S04]  /*07d0*/  STS.U16 [R5+UR6+0x1000], R36 ;  /* 0x0010002405007988 */ /* 0x000fe80008000406 */
[----:B------:R-:W-:Y:S04]  /*07e0*/  STS.U16 [R5+UR6+0x1200], R38 ;  /* 0x0012002605007988 */ /* 0x000fe80008000406 */
[----:B------:R-:W-:Y:S04]  /*07f0*/  STS.U16 [R5+UR6+0x1400], R12 ;  /* 0x0014000c05007988 */ /* 0x000fe80008000406 */
[----:B------:R-:W-:Y:S04]  /*0800*/  STS.U16 [R5+UR6+0x1600], R40 ;  /* 0x0016002805007988 */ /* 0x000fe80008000406 */
[----:B------:R0:W-:Y:S04]  /*0810*/  STS.U16 [R5+UR6+0x1800], R16 ;  /* 0x0018001005007988 */ /* 0x0001e80008000406 */
[----:B------:R-:W-:Y:S04]  /*0820*/  STS.U16 [R5+UR6+0x1a00], R18 ;  /* 0x001a001205007988 */ /* 0x000fe80008000406 */
[----:B------:R-:W-:Y:S01]  /*0830*/  STS.U16 [R5+UR6+0x1c00], R14 ;  /* 0x001c000e05007988 */ /* 0x000fe20008000406 */
[----:B0-----:R-:W-:-:S03]  /*0840*/  LOP3.LUT R16, R0, 0xff, RZ, 0xc0, !PT ;  /* 0x000000ff00107812 */ /* 0x001fc600078ec0ff */
[----:B------:R0:W-:Y:S01]  /*0850*/  STS.U16 [R5+UR6+0x1e00], R10 ;  /* 0x001e000a05007988 */ /* 0x0001e20008000406 */
[----:B------:R-:W-:Y:S02]  /*0860*/  ISETP.GE.U32.AND P1, PT, R16, 0x20, PT ;  /* 0x000000201000780c */ /* 0x000fe40003f26070 */
[----:B0-----:R-:W-:Y:S01]  /*0870*/  LOP3.LUT R10, R0, 0x1c, RZ, 0xc0, !PT ;  /* 0x0000001c000a7812 */ /* 0x001fe200078ec0ff */
[----:B------:R-:W-:Y:S10]  /*0880*/  @!P0 BRA `(.L_x_0) ;  /* 0x0000001c00c88947 */ /* 0x000ff40003800000 */
[----:B------:R-:W0:Y:S01]  /*0890*/  LDC.64 R44, c[0x0][0x250] ;  /* 0x00009400ff2c7b82 */ /* 0x000e220000000a00 */
[----:B------:R-:W-:Y:S01]  /*08a0*/  SHF.R.U32.HI R8, RZ, 0x7, R0 ;  /* 0x00000007ff087819 */ /* 0x000fe20000011600 */
[C---:B------:R-:W-:Y:S01]  /*08b0*/  IMAD.SHL.U32 R19, R0.reuse, 0x40, RZ ;  /* 0x0000004000137824 */ /* 0x040fe200078e00ff */
[----:B------:R-:W-:Y:S01]  /*08c0*/  LOP3.LUT R7, R0, 0x7f, RZ, 0xc0, !PT ;  /* 0x0000007f00077812 */ /* 0x000fe200078ec0ff */
[----:B------:R-:W-:Y:S01]  /*08d0*/  ULEA UR4, UR8, UR6, 0x4 ;  /* 0x0000000608047291 */ /* 0x000fe2000f8e203f */
[----:B------:R-:W-:Y:S01]  /*08e0*/  SGXT.U32 R8, R8, 0x1 ;  /* 0x000000010808781a */ /* 0x000fe20000000000 */
[----:B------:R-:W-:Y:S01]  /*08f0*/  ULDC.64 UR12, c[0x0][0x218] ;  /* 0x00008600000c7ab9 */ /* 0x000fe20000000a00 */
[C---:B------:R-:W-:Y:S01]  /*0900*/  LOP3.LUT P0, RZ, R0.reuse, 0x80, RZ, 0xc0, !PT ;  /* 0x0000008000ff7812 */ /* 0x040fe2000780c0ff */
[----:B------:R-:W1:Y:S01]  /*0910*/  LDC R66, c[0x0][0x268] ;  /* 0x00009a00ff427b82 */ /* 0x000e620000000800 */
[----:B------:R-:W-:Y:S01]  /*0920*/  SHF.L.U32 R11, R7, 0x1, RZ ;  /* 0x00000001070b7819 */ /* 0x000fe200000006ff */
[----:B------:R-:W-:Y:S01]  /*0930*/  IMAD.MOV.U32 R128, RZ, RZ, -0x800000 ;  /* 0xff800000ff807424 */ /* 0x000fe200078e00ff */
[C---:B------:R-:W-:Y:S01]  /*0940*/  LOP3.LUT R14, R0.reuse, 0x7, RZ, 0xc0, !PT ;  /* 0x00000007000e7812 */ /* 0x040fe200078ec0ff */
[----:B------:R-:W-:Y:S01]  /*0950*/  IMAD.MOV.U32 R126, RZ, RZ, -0x800000 ;  /* 0xff800000ff7e7424 */ /* 0x000fe200078e00ff */
[----:B------:R-:W-:Y:S01]  /*0960*/  LOP3.LUT R9, R0, 0x60, RZ, 0xc0, !PT ;  /* 0x0000006000097812 */ /* 0x000fe200078ec0ff */
[----:B------:R-:W-:Y:S01]  /*0970*/  IMAD.MOV.U32 R127, RZ, RZ, -0x800000 ;  /* 0xff800000ff7f7424 */ /* 0x000fe200078e00ff */
[----:B------:R-:W-:Y:S01]  /*0980*/  LEA R36, R17, UR6, 0x6 ;  /* 0x0000000611247c11 */ /* 0x000fe2000f8e30ff */
[----:B------:R-:W-:Y:S01]  /*0990*/  IMAD.SHL.U32 R12, R14, 0x40, RZ ;  /* 0x000000400e0c7824 */ /* 0x000fe200078e00ff */
[----:B------:R-:W-:Y:S01]  /*09a0*/  LEA R34, R9, R14, 0x2 ;  /* 0x0000000e09227211 */ /* 0x000fe200078e10ff */
[----:B------:R-:W2:Y:S01]  /*09b0*/  LDC.64 R120, c[0x0][0x220] ;  /* 0x00008800ff787b82 */ /* 0x000ea20000000a00 */
[----:B------:R-:W-:-:S02]  /*09c0*/  SHF.R.U32.HI R9, RZ, 0x1, R9 ;  /* 0x00000001ff097819 */ /* 0x000fc40000011609 */
[----:B------:R-:W-:Y:S02]  /*09d0*/  CS2R R84, SRZ ;  /* 0x0000000000547805 */ /* 0x000fe4000001ff00 */
[----:B------:R-:W-:Y:S02]  /*09e0*/  SHF.L.U32 R34, R34, 0x4, RZ ;  /* 0x0000000422227819 */ /* 0x000fe400000006ff */
[----:B------:R-:W-:Y:S02]  /*09f0*/  CS2R R86, SRZ ;  /* 0x0000000000567805 */ /* 0x000fe4000001ff00 */
[----:B------:R-:W-:Y:S01]  /*0a00*/  MOV R29, RZ ;  /* 0x000000ff001d7202 */ /* 0x000fe20000000f00 */
[----:B0-----:R-:W-:Y:S01]  /*0a10*/  IMAD R20, R8, R45, RZ ;  /* 0x0000002d08147224 */ /* 0x001fe200078e02ff */
[----:B------:R-:W-:Y:S02]  /*0a20*/  SEL R8, RZ, 0x110, !P0 ;  /* 0x00000110ff087807 */ /* 0x000fe40004000000 */
[----:B------:R-:W-:-:S02]  /*0a30*/  CS2R R72, SRZ ;  /* 0x0000000000487805 */ /* 0x000fc4000001ff00 */
[----:B------:R-:W-:Y:S01]  /*0a40*/  MOV R123, 0xff800000 ;  /* 0xff800000007b7802 */ /* 0x000fe20000000f00 */
[C---:B------:R-:W-:Y:S01]  /*0a50*/  IMAD R22, R45.reuse, 0x2, R20 ;  /* 0x000000022d167824 */ /* 0x040fe200078e0214 */
[----:B------:R-:W-:Y:S02]  /*0a60*/  LOP3.LUT R11, R8, R11, RZ, 0x3c, !PT ;  /* 0x0000000b080b7212 */ /* 0x000fe400078e3cff */
[----:B------:R-:W-:Y:S02]  /*0a70*/  CS2R R74, SRZ ;  /* 0x00000000004a7805 */ /* 0x000fe4000001ff00 */
[----:B------:R-:W-:Y:S01]  /*0a80*/  SHF.L.U32 R8, R0, 0x3, RZ ;  /* 0x0000000300087819 */ /* 0x000fe200000006ff */
[----:B------:R-:W-:Y:S01]  /*0a90*/  IMAD R24, R45, 0x2, R22 ;  /* 0x000000022d187824 */ /* 0x000fe200078e0216 */
[----:B------:R-:W-:Y:S01]  /*0aa0*/  MOV R122, 0x3f800000 ;  /* 0x3f800000007a7802 */ /* 0x000fe20000000f00 */
[----:B-1----:R-:W-:Y:S01]  /*0ab0*/  IMAD R21, R3, R66, RZ ;  /* 0x0000004203157224 */ /* 0x002fe200078e02ff */
[----:B------:R-:W-:Y:S01]  /*0ac0*/  LOP3.LUT R8, R8, 0x30, RZ, 0xc0, !PT ;  /* 0x0000003008087812 */ /* 0x000fe200078ec0ff */
[----:B------:R-:W-:Y:S01]  /*0ad0*/  IMAD R26, R45, 0x2, R24 ;  /* 0x000000022d1a7824 */ /* 0x000fe200078e0218 */
[----:B------:R-:W-:-:S02]  /*0ae0*/  CS2R R80, SRZ ;  /* 0x0000000000507805 */ /* 0x000fc4000001ff00 */
[----:B------:R-:W-:Y:S02]  /*0af0*/  CS2R R82, SRZ ;  /* 0x0000000000527805 */ /* 0x000fe4000001ff00 */
[C---:B------:R-:W-:Y:S01]  /*0b00*/  LOP3.LUT R15, R8.reuse, R9, RZ, 0x3c, !PT ;  /* 0x00000009080f7212 */ /* 0x040fe200078e3cff */
[C---:B------:R-:W-:Y:S01]  /*0b10*/  IMAD R28, R45.reuse, 0x2, R26 ;  /* 0x000000022d1c7824 */ /* 0x040fe200078e021a */
[----:B------:R-:W-:Y:S02]  /*0b20*/  LOP3.LUT R25, R8, 0x3c0, R19, 0xf8, !PT ;  /* 0x000003c008197812 */ /* 0x000fe400078ef813 */
[----:B------:R-:W-:Y:S02]  /*0b30*/  CS2R R76, SRZ ;  /* 0x00000000004c7805 */ /* 0x000fe4000001ff00 */
[----:B------:R-:W-:Y:S01]  /*0b40*/  LOP3.LUT R18, R12, R8, RZ, 0xfc, !PT ;  /* 0x000000080c127212 */ /* 0x000fe200078efcff */
[----:B------:R-:W-:Y:S01]  /*0b50*/  IMAD R30, R45, 0x2, R28 ;  /* 0x000000022d1e7824 */ /* 0x000fe200078e021c */
[----:B------:R-:W-:-:S02]  /*0b60*/  LOP3.LUT R19, R8, 0x30, R13, 0x78, !PT ;  /* 0x0000003008137812 */ /* 0x000fc400078e780d */
[----:B------:R-:W-:Y:S02]  /*0b70*/  CS2R R78, SRZ ;  /* 0x00000000004e7805 */ /* 0x000fe4000001ff00 */
[--C-:B------:R-:W-:Y:S01]  /*0b80*/  LOP3.LUT R9, R34, 0x30, R13.reuse, 0x78, !PT ;  /* 0x0000003022097812 */ /* 0x100fe200078e780d */
[----:B------:R-:W-:Y:S01]  /*0b90*/  IMAD R32, R45, 0x2, R30 ;  /* 0x000000022d207824 */ /* 0x000fe200078e021e */
[----:B------:R-:W-:Y:S01]  /*0ba0*/  LOP3.LUT R18, R18, 0x10, R13, 0x78, !PT ;  /* 0x0000001012127812 */ /* 0x000fe200078e780d */
[----:B------:R-:W-:Y:S01]  /*0bb0*/  IMAD.IADD R13, R15, 0x1, R36 ;  /* 0x000000010f0d7824 */ /* 0x000fe200078e0224 */
[----:B------:R-:W-:Y:S01]  /*0bc0*/  IADD3 R12, R12, UR4, R19 ;  /* 0x000000040c0c7c10 */ /* 0x000fe2000fffe013 */
[----:B------:R-:W-:Y:S01]  /*0bd0*/  ULDC.64 UR4, c[0x0][0x260] ;  /* 0x0000980000047ab9 */ /* 0x000fe20000000a00 */
[----:B------:R-:W-:Y:S01]  /*0be0*/  LEA R34, R45, R32, 0x1 ;  /* 0x000000202d227211 */ /* 0x000fe200078e08ff */
[----:B------:R-:W-:Y:S01]  /*0bf0*/  IMAD R19, R17, UR5, RZ ;  /* 0x0000000511137c24 */ /* 0x000fe2000f8e02ff */
[----:B------:R-:W-:Y:S01]  /*0c00*/  ULDC UR5, c[0x0][0x258] ;  /* 0x0000960000057ab9 */ /* 0x000fe20000000800 */
[----:B------:R-:W-:Y:S01]  /*0c10*/  IMAD R14, R14, 0x100, R9 ;  /* 0x000001000e0e7824 */ /* 0x000fe200078e0209 */
[----:B------:R-:W-:Y:S01]  /*0c20*/  LEA R36, R45, R34, 0x1 ;  /* 0x000000222d247211 */ /* 0x000fe200078e08ff */
[----:B------:R-:W-:Y:S01]  /*0c30*/  IMAD R9, R7, UR5, RZ ;  /* 0x0000000507097c24 */ /* 0x000fe2000f8e02ff */
[----:B------:R-:W-:Y:S01]  /*0c40*/  LOP3.LUT R15, R0, 0x10, RZ, 0xc0, !PT ;  /* 0x00000010000f7812 */ /* 0x000fe200078ec0ff */
[----:B------:R-:W-:Y:S01]  /*0c50*/  IMAD R7, R44, UR7, RZ ;  /* 0x000000072c077c24 */ /* 0x000fe2000f8e02ff */
[----:B------:R-:W-:Y:S01]  /*0c60*/  UIMAD UR4, UR7, UR4, URZ ;  /* 0x00000004070472a4 */ /* 0x000fe2000f8e023f */
[----:B------:R-:W-:Y:S01]  /*0c70*/  IMAD R38, R45, 0x2, R36 ;  /* 0x000000022d267824 */ /* 0x000fe200078e0224 */
[----:B------:R-:W-:Y:S01]  /*0c80*/  SHF.L.U32 R17, R9, 0x1, RZ ;  /* 0x0000000109117819 */ /* 0x000fe200000006ff */
[----:B------:R-:W-:Y:S01]  /*0c90*/  IMAD.SHL.U32 R8, R7, 0x2, RZ ;  /* 0x0000000207087824 */ /* 0x000fe200078e00ff */
[----:B------:R-:W-:Y:S01]  /*0ca0*/  USHF.L.U32 UR5, UR4, 0x1, URZ ;  /* 0x0000000104057899 */ /* 0x000fe2000800063f */
[----:B------:R-:W-:Y:S01]  /*0cb0*/  IMAD R15, R15, 0x20, R18 ;  /* 0x000000200f0f7824 */ /* 0x000fe200078e0212 */
[----:B------:R-:W-:Y:S01]  /*0cc0*/  LEA R40, R45, R38, 0x1 ;  /* 0x000000262d287211 */ /* 0x000fe200078e08ff */
[----:B------:R-:W-:Y:S01]  /*0cd0*/  IMAD.HI R18, R9, 0x2, RZ ;  /* 0x0000000209127827 */ /* 0x000fe200078e02ff */
[----:B------:R-:W-:Y:S01]  /*0ce0*/  IADD3 R41, P0, P2, R17, UR12, R8 ;  /* 0x0000000c11297c10 */ /* 0x000fe2000fa1e008 */
[----:B------:R-:W-:Y:S01]  /*0cf0*/  ULDC UR9, c[0x0][0x238] ;  /* 0x00008e0000097ab9 */ /* 0x000fe20000000800 */
[----:B------:R-:W-:Y:S01]  /*0d00*/  SHF.L.U32 R9, R19, 0x1, RZ ;  /* 0x0000000113097819 */ /* 0x000fe200000006ff */
[----:B------:R-:W-:Y:S01]  /*0d10*/  IMAD.HI R7, R7, 0x2, RZ ;  /* 0x0000000207077827 */ /* 0x000fe200078e02ff */
[----:B------:R-:W-:-:S02]  /*0d20*/  LEA R146, P3, R20, R41, 0x1 ;  /* 0x0000002914927211 */ /* 0x000fc400078608ff */
[-C--:B------:R-:W-:Y:S01]  /*0d30*/  LEA R144, P4, R22, R41.reuse, 0x1 ;  /* 0x0000002916907211 */ /* 0x080fe200078808ff */
[C---:B------:R-:W-:Y:S01]  /*0d40*/  IMAD R42, R45.reuse, 0x2, R40 ;  /* 0x000000022d2a7824 */ /* 0x040fe200078e0228 */
[----:B------:R-:W-:Y:S01]  /*0d50*/  IADD3.X R23, R18, UR13, R7, P0, P2 ;  /* 0x0000000d12177c10 */ /* 0x000fe200087e4407 */
[----:B------:R-:W-:Y:S01]  /*0d60*/  IMAD R17, R66, 0x8, R21 ;  /* 0x0000000842117824 */ /* 0x000fe200078e0215 */
[----:B------:R-:W-:Y:S01]  /*0d70*/  LEA R140, P5, R26, R41, 0x1 ;  /* 0x000000291a8c7211 */ /* 0x000fe200078a08ff */
[----:B------:R-:W-:Y:S01]  /*0d80*/  IMAD R44, R45, 0x2, R42 ;  /* 0x000000022d2c7824 */ /* 0x000fe200078e022a */
[----:B--2---:R-:W-:Y:S01]  /*0d90*/  IADD3 R120, P0, P2, R9, UR5, R120 ;  /* 0x0000000509787c10 */ /* 0x004fe2000fa1e078 */
[----:B------:R-:W-:Y:S01]  /*0da0*/  IMAD R9, R66, 0x8, R17 ;  /* 0x0000000842097824 */ /* 0x000fe200078e0211 */
[----:B------:R-:W-:Y:S01]  /*0db0*/  LEA.HI.X.SX32 R147, R20, R23, 0x1, P3 ;  /* 0x0000001714937211 */ /* 0x000fe200018f0eff */
[----:B------:R-:W-:Y:S01]  /*0dc0*/  IMAD R46, R45, 0x2, R44 ;  /* 0x000000022d2e7824 */ /* 0x000fe200078e022c */
[----:B------:R-:W-:Y:S01]  /*0dd0*/  LEA R142, P3, R24, R41, 0x1 ;  /* 0x00000029188e7211 */ /* 0x000fe200078608ff */
[----:B------:R-:W-:Y:S01]  /*0de0*/  IMAD.HI R18, R19, 0x2, RZ ;  /* 0x0000000213127827 */ /* 0x000fe200078e02ff */
[-C--:B------:R-:W-:Y:S01]  /*0df0*/  LEA.HI.X.SX32 R145, R22, R23.reuse, 0x1, P4 ;  /* 0x0000001716917211 */ /* 0x080fe200020f0eff */
[----:B------:R-:W-:Y:S01]  /*0e00*/  UIMAD.WIDE UR4, UR4, 0x2, URZ ;  /* 0x00000002040478a5 */ /* 0x000fe2000f8e023f */
[----:B------:R-:W-:Y:S01]  /*0e10*/  LEA.HI.X.SX32 R141, R26, R23, 0x1, P5 ;  /* 0x000000171a8d7211 */ /* 0x000fe200028f0eff */
[----:B------:R-:W-:Y:S01]  /*0e20*/  IMAD R8, R45, 0x2, R46 ;  /* 0x000000022d087824 */ /* 0x000fe200078e022e */
[-C--:B------:R-:W-:Y:S01]  /*0e30*/  LEA R136, P4, R30, R41.reuse, 0x1 ;  /* 0x000000291e887211 */ /* 0x080fe200078808ff */
[----:B------:R-:W-:Y:S01]  /*0e40*/  IMAD R19, R66, 0x8, R9 ;  /* 0x0000000842137824 */ /* 0x000fe200078e0209 */
[----:B------:R-:W-:-:S02]  /*0e50*/  LEA R134, P5, R32, R41, 0x1 ;  /* 0x0000002920867211 */ /* 0x000fc400078a08ff */
[----:B------:R-:W-:Y:S01]  /*0e60*/  LEA R132, P6, R34, R41, 0x1 ;  /* 0x0000002922847211 */ /* 0x000fe200078c08ff */
[----:B------:R-:W-:Y:S01]  /*0e70*/  UMOV UR4, URZ ;  /* 0x0000003f00047c82 */ /* 0x000fe20008000000 */
[----:B------:R-:W-:Y:S02]  /*0e80*/  LEA.HI.X.SX32 R143, R24, R23, 0x1, P3 ;  /* 0x00000017188f7211 */ /* 0x000fe400018f0eff */
[----:B------:R-:W-:Y:S02]  /*0e90*/  LEA R138, P3, R28, R41, 0x1 ;  /* 0x000000291c8a7211 */ /* 0x000fe400078608ff */
[-C--:B------:R-:W-:Y:S02]  /*0ea0*/  LEA.HI.X.SX32 R137, R30, R23.reuse, 0x1, P4 ;  /* 0x000000171e897211 */ /* 0x080fe400020f0eff */
[-C--:B------:R-:W-:Y:S02]  /*0eb0*/  LEA.HI.X.SX32 R135, R32, R23.reuse, 0x1, P5 ;  /* 0x0000001720877211 */ /* 0x080fe400028f0eff */
[----:B------:R-:W-:-:S02]  /*0ec0*/  LEA.HI.X.SX32 R133, R34, R23, 0x1, P6 ;  /* 0x0000001722857211 */ /* 0x000fc400030f0eff */
[-C--:B------:R-:W-:Y:S02]  /*0ed0*/  LEA R30, P5, R40, R41.reuse, 0x1 ;  /* 0x00000029281e7211 */ /* 0x080fe400078a08ff */
[----:B------:R-:W-:Y:S02]  /*0ee0*/  LEA R32, P6, R42, R41, 0x1 ;  /* 0x000000292a207211 */ /* 0x000fe400078c08ff */
[----:B------:R-:W-:Y:S02]  /*0ef0*/  LEA R7, R45, R8, 0x1 ;  /* 0x000000082d077211 */ /* 0x000fe400078e08ff */
[----:B------:R-:W-:Y:S02]  /*0f00*/  LEA R20, R66, R19, 0x3 ;  /* 0x0000001342147211 */ /* 0x000fe400078e18ff */
[----:B------:R-:W-:Y:S02]  /*0f10*/  LEA.HI.X.SX32 R139, R28, R23, 0x1, P3 ;  /* 0x000000171c8b7211 */ /* 0x000fe400018f0eff */
[-C--:B------:R-:W-:Y:S01]  /*0f20*/  LEA R130, P3, R36, R41.reuse, 0x1 ;  /* 0x0000002924827211 */ /* 0x080fe200078608ff */
[----:B------:R-:W-:Y:S01]  /*0f30*/  IMAD R22, R66, 0x8, R20 ;  /* 0x0000000842167824 */ /* 0x000fe200078e0214 */
[----:B------:R-:W-:-:S02]  /*0f40*/  LEA R124, P4, R38, R41, 0x1 ;  /* 0x00000029267c7211 */ /* 0x000fc400078808ff */
[-C--:B------:R-:W-:Y:S02]  /*0f50*/  LEA.HI.X.SX32 R31, R40, R23.reuse, 0x1, P5 ;  /* 0x00000017281f7211 */ /* 0x080fe400028f0eff */
[----:B------:R-:W-:Y:S02]  /*0f60*/  LEA.HI.X.SX32 R33, R42, R23, 0x1, P6 ;  /* 0x000000172a217211 */ /* 0x000fe400030f0eff */
[----:B------:R-:W-:Y:S02]  /*0f70*/  LEA R40, P6, R7, R41, 0x1 ;  /* 0x0000002907287211 */ /* 0x000fe400078c08ff */
[-C--:B------:R-:W-:Y:S02]  /*0f80*/  LEA.HI.X.SX32 R131, R36, R23.reuse, 0x1, P3 ;  /* 0x0000001724837211 */ /* 0x080fe400018f0eff */
[----:B------:R-:W-:Y:S02]  /*0f90*/  LEA.HI.X.SX32 R125, R38, R23, 0x1, P4 ;  /* 0x00000017267d7211 */ /* 0x000fe400020f0eff */
[----:B------:R-:W-:-:S02]  /*0fa0*/  LEA R34, P3, R44, R41, 0x1 ;  /* 0x000000292c227211 */ /* 0x000fc400078608ff */
[-C--:B------:R-:W-:Y:S02]  /*0fb0*/  LEA R36, P4, R46, R41.reuse, 0x1 ;  /* 0x000000292e247211 */ /* 0x080fe400078808ff */
[----:B------:R-:W-:Y:S02]  /*0fc0*/  LEA R38, P5, R8, R41, 0x1 ;  /* 0x0000002908267211 */ /* 0x000fe400078a08ff */
[-C--:B------:R-:W-:Y:S01]  /*0fd0*/  LEA.HI.X.SX32 R41, R7, R23.reuse, 0x1, P6 ;  /* 0x0000001707297211 */ /* 0x080fe200030f0eff */
[----:B------:R-:W-:Y:S01]  /*0fe0*/  IMAD R7, R66, 0x8, R22 ;  /* 0x0000000842077824 */ /* 0x000fe200078e0216 */
[-C--:B------:R-:W-:Y:S02]  /*0ff0*/  LEA.HI.X.SX32 R39, R8, R23.reuse, 0x1, P5 ;  /* 0x0000001708277211 */ /* 0x080fe400028f0eff */
[----:B------:R-:W-:Y:S02]  /*1000*/  LEA.HI.X.SX32 R37, R46, R23, 0x1, P4 ;  /* 0x000000172e257211 */ /* 0x000fe400020f0eff */
[----:B------:R-:W-:-:S02]  /*1010*/  LEA R8, R66, R7, 0x3 ;  /* 0x0000000742087211 */ /* 0x000fc400078e18ff */
[----:B------:R-:W-:Y:S02]  /*1020*/  IADD3.X R24, R18, UR5, R121, P0, P2 ;  /* 0x0000000512187c10 */ /* 0x000fe400087e4479 */
[C---:B------:R-:W-:Y:S01]  /*1030*/  LEA R46, P4, R9.reuse, R120, 0x1 ;  /* 0x00000078092e7211 */ /* 0x040fe200078808ff */
[----:B------:R-:W-:Y:S01]  /*1040*/  IMAD R18, R66, 0x8, R8 ;  /* 0x0000000842127824 */ /* 0x000fe200078e0208 */
[----:B------:R-:W-:Y:S02]  /*1050*/  LEA.HI.X.SX32 R35, R44, R23, 0x1, P3 ;  /* 0x000000172c237211 */ /* 0x000fe400018f0eff */
[----:B------:R-:W-:Y:S01]  /*1060*/  LEA.HI.X.SX32 R47, R9, R24, 0x1, P4 ;  /* 0x00000018092f7211 */ /* 0x000fe200020f0eff */
[----:B------:R-:W-:Y:S01]  /*1070*/  IMAD R9, R66, 0x8, R18 ;  /* 0x0000000842097824 */ /* 0x000fe200078e0212 */
[-C--:B------:R-:W-:Y:S02]  /*1080*/  LEA R42, P2, R21, R120.reuse, 0x1 ;  /* 0x00000078152a7211 */ /* 0x080fe400078408ff */
[----:B------:R-:W-:-:S02]  /*1090*/  LEA R44, P3, R17, R120, 0x1 ;  /* 0x00000078112c7211 */ /* 0x000fc400078608ff */
[-C--:B------:R-:W-:Y:S02]  /*10a0*/  LEA.HI.X.SX32 R43, R21, R24.reuse, 0x1, P2 ;  /* 0x00000018152b7211 */ /* 0x080fe400010f0eff */
[----:B------:R-:W-:Y:S02]  /*10b0*/  LEA.HI.X.SX32 R45, R17, R24, 0x1, P3 ;  /* 0x00000018112d7211 */ /* 0x000fe400018f0eff */
[CC--:B------:R-:W-:Y:S02]  /*10c0*/  LEA R48, P2, R19.reuse, R120.reuse, 0x1 ;  /* 0x0000007813307211 */ /* 0x0c0fe400078408ff */
[----:B------:R-:W-:Y:S02]  /*10d0*/  LEA R17, R66, R9, 0x3 ;  /* 0x0000000942117211 */ /* 0x000fe400078e18ff */
[----:B------:R-:W-:Y:S02]  /*10e0*/  LEA R50, P3, R20, R120, 0x1 ;  /* 0x0000007814327211 */ /* 0x000fe400078608ff */
[-C--:B------:R-:W-:Y:S01]  /*10f0*/  LEA.HI.X.SX32 R49, R19, R24.reuse, 0x1, P2 ;  /* 0x0000001813317211 */ /* 0x080fe200010f0eff */
[----:B------:R-:W-:Y:S01]  /*1100*/  IMAD R19, R66, 0x8, R17 ;  /* 0x0000000842137824 */ /* 0x000fe200078e0211 */
[----:B------:R-:W-:-:S02]  /*1110*/  LEA.HI.X.SX32 R51, R20, R24, 0x1, P3 ;  /* 0x0000001814337211 */ /* 0x000fc400018f0eff */
[CC--:B------:R-:W-:Y:S01]  /*1120*/  LEA R54, P2, R7.reuse, R120.reuse, 0x1 ;  /* 0x0000007807367211 */ /* 0x0c0fe200078408ff */
[----:B------:R-:W-:Y:S01]  /*1130*/  IMAD R20, R66, 0x8, R19 ;  /* 0x0000000842147824 */ /* 0x000fe200078e0213 */
[----:B------:R-:W-:Y:S02]  /*1140*/  LEA R52, P4, R22, R120, 0x1 ;  /* 0x0000007816347211 */ /* 0x000fe400078808ff */
[----:B------:R-:W-:Y:S02]  /*1150*/  LEA.HI.X.SX32 R55, R7, R24, 0x1, P2 ;  /* 0x0000001807377211 */ /* 0x000fe400010f0eff */
[----:B------:R-:W-:Y:S02]  /*1160*/  LEA R56, P3, R8, R120, 0x1 ;  /* 0x0000007808387211 */ /* 0x000fe400078608ff */
[----:B------:R-:W-:Y:S02]  /*1170*/  LEA R7, R66, R20, 0x3 ;  /* 0x0000001442077211 */ /* 0x000fe400078e18ff */
[----:B------:R-:W-:-:S02]  /*1180*/  LEA.HI.X.SX32 R53, R22, R24, 0x1, P4 ;  /* 0x0000001816357211 */ /* 0x000fc400020f0eff */
[----:B------:R-:W-:Y:S02]  /*1190*/  LEA R58, P4, R18, R120, 0x1 ;  /* 0x00000078123a7211 */ /* 0x000fe400078808ff */
[----:B------:R-:W-:Y:S01]  /*11a0*/  LEA.HI.X.SX32 R57, R8, R24, 0x1, P3 ;  /* 0x0000001808397211 */ /* 0x000fe200018f0eff */
[----:B------:R-:W-:Y:S01]  /*11b0*/  IMAD R8, R66, 0x8, R7 ;  /* 0x0000000842087824 */ /* 0x000fe200078e0207 */
[----:B------:R-:W-:Y:S02]  /*11c0*/  LEA R60, P2, R9, R120, 0x1 ;  /* 0x00000078093c7211 */ /* 0x000fe400078408ff */
[----:B------:R-:W-:Y:S02]  /*11d0*/  LEA.HI.X.SX32 R59, R18, R24, 0x1, P4 ;  /* 0x00000018123b7211 */ /* 0x000fe400020f0eff */
[-C--:B------:R-:W-:Y:S02]  /*11e0*/  LEA R62, P3, R17, R120.reuse, 0x1 ;  /* 0x00000078113e7211 */ /* 0x080fe400078608ff */
[----:B------:R-:W-:-:S02]  /*11f0*/  LEA R64, P4, R19, R120, 0x1 ;  /* 0x0000007813407211 */ /* 0x000fc400078808ff */
[-C--:B------:R-:W-:Y:S01]  /*1200*/  LEA.HI.X.SX32 R61, R9, R24.reuse, 0x1, P2 ;  /* 0x00000018093d7211 */ /* 0x080fe200010f0eff */
[----:B------:R-:W-:Y:S01]  /*1210*/  IMAD R9, R66, 0x8, R8 ;  /* 0x0000000842097824 */ /* 0x000fe200078e0208 */
[----:B------:R-:W-:Y:S02]  /*1220*/  SHF.R.U32.HI R18, RZ, 0x3, R0 ;  /* 0x00000003ff127819 */ /* 0x000fe40000011600 */
[-C--:B------:R-:W-:Y:S02]  /*1230*/  LEA.HI.X.SX32 R63, R17, R24.reuse, 0x1, P3 ;  /* 0x00000018113f7211 */ /* 0x080fe400018f0eff */
[----:B------:R-:W-:Y:S02]  /*1240*/  LEA.HI.X.SX32 R65, R19, R24, 0x1, P4 ;  /* 0x0000001813417211 */ /* 0x000fe400020f0eff */
[-C--:B------:R-:W-:Y:S02]  /*1250*/  LEA R66, P2, R20, R120.reuse, 0x1 ;  /* 0x0000007814427211 */ /* 0x080fe400078408ff */
[----:B------:R-:W-:-:S02]  /*1260*/  LEA R68, P3, R7, R120, 0x1 ;  /* 0x0000007807447211 */ /* 0x000fc400078608ff */
[-C--:B------:R-:W-:Y:S02]  /*1270*/  LEA R70, P4, R8, R120.reuse, 0x1 ;  /* 0x0000007808467211 */ /* 0x080fe400078808ff */
[----:B------:R-:W-:Y:S02]  /*1280*/  LEA R120, P5, R9, R120, 0x1 ;  /* 0x0000007809787211 */ /* 0x000fe400078a08ff */
[----:B------:R-:W-:Y:S02]  /*1290*/  LEA R17, R10, UR6, 0x2 ;  /* 0x000000060a117c11 */ /* 0x000fe4000f8e10ff */
[----:B------:R-:W-:Y:S02]  /*12a0*/  LOP3.LUT R18, R18, 0xc, RZ, 0xc0, !PT ;  /* 0x0000000c12127812 */ /* 0x000fe400078ec0ff */
[----:B------:R-:W-:Y:S02]  /*12b0*/  LOP3.LUT P0, RZ, R0, 0x3, RZ, 0xc0, !PT ;  /* 0x0000000300ff7812 */ /* 0x000fe4000780c0ff */
[----:B------:R-:W-:-:S02]  /*12c0*/  LOP3.LUT R25, R25, 0x10, R0, 0x78, !PT ;  /* 0x0000001019197812 */ /* 0x000fc400078e7800 */
[-C--:B------:R-:W-:Y:S01]  /*12d0*/  LEA.HI.X.SX32 R67, R20, R24.reuse, 0x1, P2 ;  /* 0x0000001814437211 */ /* 0x080fe200010f0eff */
[----:B------:R-:W-:Y:S01]  /*12e0*/  IMAD.MOV.U32 R20, RZ, RZ, RZ ;  /* 0x000000ffff147224 */ /* 0x000fe200078e00ff */
[-C--:B------:R-:W-:Y:S01]  /*12f0*/  LEA.HI.X.SX32 R69, R7, R24.reuse, 0x1, P3 ;  /* 0x0000001807457211 */ /* 0x080fe200018f0eff */
[----:B------:R-:W-:Y:S01]  /*1300*/  IMAD.MOV.U32 R7, RZ, RZ, 0x3f800000 ;  /* 0x3f800000ff077424 */ /* 0x000fe200078e00ff */
[-C--:B------:R-:W-:Y:S02]  /*1310*/  LEA.HI.X.SX32 R71, R8, R24.reuse, 0x1, P4 ;  /* 0x0000001808477211 */ /* 0x080fe400020f0eff */
[----:B------:R-:W-:Y:S01]  /*1320*/  LEA.HI.X.SX32 R121, R9, R24, 0x1, P5 ;  /* 0x0000001809797211 */ /* 0x000fe200028f0eff */
[----:B------:R-:W-:Y:S01]  /*1330*/  IMAD.IADD R24, R17, 0x1, R18 ;  /* 0x0000000111187824 */ /* 0x000fe200078e0212 */
[C---:B------:R-:W-:Y:S01]  /*1340*/  ISETP.GE.U32.AND P2, PT, R16.reuse, 0x80, PT ;  /* 0x000000801000780c */ /* 0x040fe20003f46070 */
[----:B------:R-:W-:Y:S01]  /*1350*/  IMAD.MOV.U32 R9, RZ, RZ, 0x3f800000 ;  /* 0x3f800000ff097424 */ /* 0x000fe200078e00ff */
[----:B------:R-:W-:-:S02]  /*1360*/  ISETP.LT.U32.AND P0, PT, R16, 0x80, !P0 ;  /* 0x000000801000780c */ /* 0x000fc40004701070 */
[----:B------:R-:W-:Y:S02]  /*1370*/  LEA R16, R16, UR6, 0x2 ;  /* 0x0000000610107c11 */ /* 0x000fe4000f8e10ff */
[----:B------:R-:W-:Y:S02]  /*1380*/  MOV R8, 0x3f800000 ;  /* 0x3f80000000087802 */ /* 0x000fe40000000f00 */
[C---:B------:R-:W-:Y:S02]  /*1390*/  LOP3.LUT R26, R11.reuse, 0x20, RZ, 0x3c, !PT ;  /* 0x000000200b1a7812 */ /* 0x040fe400078e3cff */
[C---:B------:R-:W-:Y:S02]  /*13a0*/  LOP3.LUT R27, R11.reuse, 0x40, RZ, 0x3c, !PT ;  /* 0x000000400b1b7812 */ /* 0x040fe400078e3cff */
[----:B------:R-:W-:Y:S02]  /*13b0*/  LOP3.LUT R28, R11, 0x60, RZ, 0x3c, !PT ;  /* 0x000000600b1c7812 */ /* 0x000fe400078e3cff */
[----:B------:R-:W-:-:S02]  /*13c0*/  LOP3.LUT R19, R25, 0x20, RZ, 0x3c, !PT ;  /* 0x0000002019137812 */ /* 0x000fc400078e3cff */
[----:B------:R-:W-:Y:S02]  /*13d0*/  LOP3.LUT R18, R15, 0x20, RZ, 0x3c, !PT ;  /* 0x000000200f127812 */ /* 0x000fe400078e3cff */
[----:B------:R-:W-:-:S07]  /*13e0*/  LOP3.LUT R21, R14, 0x40, RZ, 0x3c, !PT ;  /* 0x000000400e157812 */ /* 0x000fce00078e3cff */
.L_x_1:
[----:B------:R-:W-:-:S04]  /*13f0*/  IMAD.WIDE R88, R20, 0x2, R146 ;  /* 0x0000000214587825 */ /* 0x000fc800078e0292 */
[C---:B------:R-:W-:Y:S01]  /*1400*/  IMAD.WIDE R90, R20.reuse, 0x2, R144 ;  /* 0x00000002145a7825 */ /* 0x040fe200078e0290 */
[----:B------:R-:W2:Y:S03]  /*1410*/  LDG.E.U16 R110, desc[UR10][R88.64] ;  /* 0x0000000a586e7981 */ /* 0x000ea6000c1e1500 */
[C---:B------:R-:W-:Y:S01]  /*1420*/  IMAD.WIDE R94, R20.reuse, 0x2, R138 ;  /* 0x00000002145e7825 */ /* 0x040fe200078e028a */
[----:B------:R-:W3:Y:S03]  /*1430*/  LDG.E.U16 R111, desc[UR10][R90.64] ;  /* 0x0000000a5a6f7981 */ /* 0x000ee6000c1e1500 */
[C---:B------:R-:W-:Y:S01]  /*1440*/  IMAD.WIDE R92, R20.reuse, 0x2, R142 ;  /* 0x00000002145c7825 */ /* 0x040fe200078e028e */
[----:B------:R0:W4:Y:S03]  /*1450*/  LDG.E.U16 R112, desc[UR10][R94.64] ;  /* 0x0000000a5e707981 */ /* 0x000126000c1e1500 */
[C---:B------:R-:W-:Y:S01]  /*1460*/  IMAD.WIDE R96, R20.reuse, 0x2, R136 ;  /* 0x0000000214607825 */ /* 0x040fe200078e0288 */
[----:B------:R1:W5:Y:S03]  /*1470*/  LDG.E.U16 R116, desc[UR10][R92.64] ;  /* 0x0000000a5c747981 */ /* 0x000366000c1e1500 */
[C---:B------:R-:W-:Y:S01]  /*1480*/  IMAD.WIDE R100, R20.reuse, 0x2, R130 ;  /* 0x0000000214647825 */ /* 0x040fe200078e0282 */
[----:B------:R1:W5:Y:S03]  /*1490*/  LDG.E.U16 R113, desc[UR10][R96.64] ;  /* 0x0000000a60717981 */ /* 0x000366000c1e1500 */
[----:B------:R-:W-:-:S02]  /*14a0*/  IMAD.WIDE R106, R20, 0x2, R34 ;  /* 0x00000002146a7825 */ /* 0x000fc400078e0222 */
[----:B------:R-:W3:Y:S02]  /*14b0*/  LDG.E.U16 R100, desc[UR10][R100.64] ;  /* 0x0000000a64647981 */ /* 0x000ee4000c1e1500 */
[C---:B------:R-:W-:Y:S02]  /*14c0*/  IMAD.WIDE R102, R20.reuse, 0x2, R124 ;  /* 0x0000000214667825 */ /* 0x040fe400078e027c */
[----:B------:R-:W5:Y:S02]  /*14d0*/  LDG.E.U16 R106, desc[UR10][R106.64] ;  /* 0x0000000a6a6a7981 */ /* 0x000f64000c1e1500 */
[C---:B------:R-:W-:Y:S02]  /*14e0*/  IMAD.WIDE R108, R20.reuse, 0x2, R36 ;  /* 0x00000002146c7825 */ /* 0x040fe400078e0224 */
[----:B------:R-:W5:Y:S02]  /*14f0*/  LDG.E.U16 R103, desc[UR10][R102.64] ;  /* 0x0000000a66677981 */ /* 0x000f64000c1e1500 */
[----:B------:R-:W-:-:S02]  /*1500*/  IMAD.WIDE R98, R20, 0x2, R134 ;  /* 0x0000000214627825 */ /* 0x000fc400078e0286 */
[----:B------:R-:W5:Y:S02]  /*1510*/  LDG.E.U16 R109, desc[UR10][R108.64] ;  /* 0x0000000a6c6d7981 */ /* 0x000f64000c1e1500 */
[C---:B------:R-:W-:Y:S02]  /*1520*/  IMAD.WIDE R104, R20.reuse, 0x2, R30 ;  /* 0x0000000214687825 */ /* 0x040fe400078e021e */
[----:B------:R-:W5:Y:S02]  /*1530*/  LDG.E.U16 R118, desc[UR10][R98.64] ;  /* 0x0000000a62767981 */ /* 0x000f64000c1e1500 */
[C---:B0-----:R-:W-:Y:S02]  /*1540*/  IMAD.WIDE R94, R20.reuse, 0x2, R38 ;  /* 0x00000002145e7825 */ /* 0x041fe400078e0226 */
[----:B------:R-:W5:Y:S02]  /*1550*/  LDG.E.U16 R148, desc[UR10][R104.64] ;  /* 0x0000000a68947981 */ /* 0x000f64000c1e1500 */
[----:B------:R-:W-:-:S02]  /*1560*/  IMAD.WIDE R88, R20, 0x2, R140 ;  /* 0x0000000214587825 */ /* 0x000fc400078e028c */
[----:B------:R-:W5:Y:S02]  /*1570*/  LDG.E.U16 R150, desc[UR10][R94.64] ;  /* 0x0000000a5e967981 */ /* 0x000f64000c1e1500 */
[C---:B------:R-:W-:Y:S02]  /*1580*/  IMAD.WIDE R90, R20.reuse, 0x2, R132 ;  /* 0x00000002145a7825 */ /* 0x040fe400078e0284 */
[----:B------:R-:W5:Y:S02]  /*1590*/  LDG.E.U16 R89, desc[UR10][R88.64] ;  /* 0x0000000a58597981 */ /* 0x000f64000c1e1500 */
[C---:B-1----:R-:W-:Y:S02]  /*15a0*/  IMAD.WIDE R92, R20.reuse, 0x2, R32 ;  /* 0x00000002145c7825 */ /* 0x042fe400078e0220 */
[----:B------:R-:W5:Y:S02]  /*15b0*/  LDG.E.U16 R91, desc[UR10][R90.64] ;  /* 0x0000000a5a5b7981 */ /* 0x000f64000c1e1500 */
[----:B------:R-:W-:-:S02]  /*15c0*/  IMAD.WIDE R96, R20, 0x2, R40 ;  /* 0x0000000214607825 */ /* 0x000fc400078e0228 */
[----:B------:R-:W5:Y:S04]  /*15d0*/  LDG.E.U16 R117, desc[UR10][R92.64] ;  /* 0x0000000a5c757981 */ /* 0x000f68000c1e1500 */
[----:B------:R-:W5:Y:S01]  /*15e0*/  LDG.E.U16 R119, desc[UR10][R96.64] ;  /* 0x0000000a60777981 */ /* 0x000f62000c1e1500 */
[----:B------:R-:W-:Y:S06]  /*15f0*/  BAR.SYNC.DEFER_BLOCKING 0x0 ;  /* 0x0000000000007b1d */ /* 0x000fec0000010000 */
[----:B--2---:R-:W-:Y:S04]  /*1600*/  STS.U16 [R11+UR6+0x2000], R110 ;  /* 0x0020006e0b007988 */ /* 0x004fe80008000406 */
[----:B----4-:R-:W-:Y:S04]  /*1610*/  STS.U16 [R11+UR6+0x2800], R112 ;  /* 0x002800700b007988 */ /* 0x010fe80008000406 */
[----:B---3--:R-:W-:Y:S04]  /*1620*/  STS.U16 [R11+UR6+0x3000], R100 ;  /* 0x003000640b007988 */ /* 0x008fe80008000406 */
[----:B-----5:R-:W-:Y:S04]  /*1630*/  STS.U16 [R11+UR6+0x3800], R106 ;  /* 0x0038006a0b007988 */ /* 0x020fe80008000406 */
[----:B------:R-:W-:Y:S04]  /*1640*/  STS.U16 [R26+UR6+0x2200], R111 ;  /* 0x0022006f1a007988 */ /* 0x000fe80008000406 */
        /* <DEDUP_REMOVED lines=10> */
[----:B------:R-:W-:Y:S01]  /*16f0*/  STS.U16 [R28+UR6+0x3e00], R119 ;  /* 0x003e00771c007988 */ /* 0x000fe20008000406 */
[----:B------:R-:W-:Y:S06]  /*1700*/  BAR.SYNC.DEFER_BLOCKING 0x0 ;  /* 0x0000000000007b1d */ /* 0x000fec0000010000 */
[----:B------:R-:W-:Y:S04]  /*1710*/  LDSM.16.MT88.4 R112, [R15+UR6] ;  /* 0x000000060f70783b */ /* 0x000fe80008004200 */
[----:B------:R-:W0:Y:S04]  /*1720*/  LDSM.16.M88.4 R96, [R14+UR6+0x2000] ;  /* 0x002000060e60783b */ /* 0x000e280008000200 */
[----:B------:R-:W1:Y:S04]  /*1730*/  LDSM.16.MT88.4 R108, [R18+UR6] ;  /* 0x00000006126c783b */ /* 0x000e680008004200 */
[----:B------:R-:W2:Y:S04]  /*1740*/  LDSM.16.MT88.4 R104, [R15+UR6+0x400] ;  /* 0x000400060f68783b */ /* 0x000ea80008004200 */
[----:B------:R-:W3:Y:S04]  /*1750*/  LDSM.16.MT88.4 R92, [R18+UR6+0x400] ;  /* 0x00040006125c783b */ /* 0x000ee80008004200 */
[----:B------:R-:W-:Y:S04]  /*1760*/  LDSM.16.MT88.4 R100, [R15+UR6+0x800] ;  /* 0x000800060f64783b */ /* 0x000fe80008004200 */
[----:B------:R-:W4:Y:S04]  /*1770*/  LDSM.16.M88.4 R88, [R21+UR6+0x2000] ;  /* 0x002000061558783b */ /* 0x000f280008000200 */
[----:B------:R-:W5:Y:S01]  /*1780*/  LDSM.16.MT88.4 R116, [R18+UR6+0x800] ;  /* 0x000800061274783b */ /* 0x000f620008004200 */
[-C--:B0-----:R-:W-:Y:S06]  /*1790*/  HMMA.16816.F32.BF16 R112, R112, R96.reuse, RZ ;  /* 0x000000607070723c */ /* 0x081fec00000418ff */
[----:B-1----:R-:W-:-:S15]  /*17a0*/  HMMA.16816.F32.BF16 R108, R108, R96, RZ ;  /* 0x000000606c6c723c */ /* 0x002fde00000418ff */
[----:B------:R-:W-:-:S03]  /*17b0*/  NOP ;  /* 0x0000000000007918 */ /* 0x000fc60000000000 */
[-C--:B--2---:R-:W-:Y:S01]  /*17c0*/  HMMA.16816.F32.BF16 R104, R104, R98.reuse, R112 ;  /* 0x000000626868723c */ /* 0x084fe20000041870 */
[----:B------:R-:W-:Y:S05]  /*17d0*/  LDSM.16.MT88.4 R112, [R18+UR6+0x1000] ;  /* 0x001000061270783b */ /* 0x000fea0008004200 */
[----:B---3--:R-:W-:Y:S01]  /*17e0*/  HMMA.16816.F32.BF16 R108, R92, R98, R108 ;  /* 0x000000625c6c723c */ /* 0x008fe2000004186c */
[----:B------:R-:W0:Y:S04]  /*17f0*/  LDSM.16.MT88.4 R92, [R15+UR6+0xc00] ;  /* 0x000c00060f5c783b */ /* 0x000e280008004200 */
[----:B------:R-:W1:-:S13]  /*1800*/  LDSM.16.MT88.4 R96, [R18+UR6+0xc00] ;  /* 0x000c00061260783b */ /* 0x000e5a0008004200 */
[-C--:B----4-:R-:W-:Y:S01]  /*1810*/  HMMA.16816.F32.BF16 R100, R100, R88.reuse, R104 ;  /* 0x000000586464723c */ /* 0x090fe20000041868 */
[----:B------:R-:W-:Y:S05]  /*1820*/  LDSM.16.MT88.4 R104, [R15+UR6+0x1000] ;  /* 0x001000060f68783b */ /* 0x000fea0008004200 */
[----:B-----5:R-:W-:Y:S01]  /*1830*/  HMMA.16816.F32.BF16 R116, R116, R88, R108 ;  /* 0x000000587474723c */ /* 0x020fe2000004186c */
[----:B------:R-:W2:-:S15]  /*1840*/  LDSM.16.M88.4 R108, [R14+UR6+0x2080] ;  /* 0x002080060e6c783b */ /* 0x000e9e0008000200 */
[----:B------:R-:W-:-:S02]  /*1850*/  NOP ;  /* 0x0000000000007918 */ /* 0x000fc40000000000 */
[-C--:B0-----:R-:W-:Y:S01]  /*1860*/  HMMA.16816.F32.BF16 R92, R92, R90.reuse, R100 ;  /* 0x0000005a5c5c723c */ /* 0x081fe20000041864 */
[----:B------:R-:W-:Y:S05]  /*1870*/  LDSM.16.MT88.4 R100, [R15+UR6+0x1800] ;  /* 0x001800060f64783b */ /* 0x000fea0008004200 */
[----:B-1----:R-:W-:Y:S01]  /*1880*/  HMMA.16816.F32.BF16 R116, R96, R90, R116 ;  /* 0x0000005a6074723c */ /* 0x002fe20000041874 */
[----:B------:R-:W0:Y:S04]  /*1890*/  LDSM.16.MT88.4 R88, [R15+UR6+0x1400] ;  /* 0x001400060f58783b */ /* 0x000e280008004200 */
[----:B------:R-:W1:-:S13]  /*18a0*/  LDSM.16.MT88.4 R96, [R18+UR6+0x1400] ;  /* 0x001400061260783b */ /* 0x000e5a0008004200 */
[-C--:B--2---:R-:W-:Y:S01]  /*18b0*/  HMMA.16816.F32.BF16 R92, R104, R108.reuse, R92 ;  /* 0x0000006c685c723c */ /* 0x084fe2000004185c */
[----:B------:R-:W2:Y:S05]  /*18c0*/  LDSM.16.M88.4 R104, [R21+UR6+0x2080] ;  /* 0x002080061568783b */ /* 0x000eaa0008000200 */
[----:B------:R-:W-:Y:S01]  /*18d0*/  HMMA.16816.F32.BF16 R112, R112, R108, R116 ;  /* 0x0000006c7070723c */ /* 0x000fe20000041874 */
[----:B------:R-:W3:-:S15]  /*18e0*/  LDSM.16.MT88.4 R116, [R18+UR6+0x1800] ;  /* 0x001800061274783b */ /* 0x000ede0008004200 */
[----:B------:R-:W-:-:S02]  /*18f0*/  NOP ;  /* 0x0000000000007918 */ /* 0x000fc40000000000 */
[-C--:B0-----:R-:W-:Y:S01]  /*1900*/  HMMA.16816.F32.BF16 R88, R88, R110.reuse, R92 ;  /* 0x0000006e5858723c */ /* 0x081fe2000004185c */
[----:B------:R-:W0:Y:S05]  /*1910*/  LDSM.16.MT88.4 R92, [R15+UR6+0x1c00] ;  /* 0x001c00060f5c783b */ /* 0x000e2a0008004200 */
[----:B-1----:R-:W-:Y:S01]  /*1920*/  HMMA.16816.F32.BF16 R96, R96, R110, R112 ;  /* 0x0000006e6060723c */ /* 0x002fe20000041870 */
[----:B------:R-:W1:-:S15]  /*1930*/  LDSM.16.MT88.4 R108, [R18+UR6+0x1c00] ;  /* 0x001c0006126c783b */ /* 0x000e5e0008004200 */
[----:B------:R-:W-:-:S02]  /*1940*/  NOP ;  /* 0x0000000000007918 */ /* 0x000fc40000000000 */
[-C--:B--2---:R-:W-:Y:S06]  /*1950*/  HMMA.16816.F32.BF16 R88, R100, R104.reuse, R88 ;  /* 0x000000686458723c */ /* 0x084fec0000041858 */
[----:B---3--:R-:W-:Y:S01]  /*1960*/  HMMA.16816.F32.BF16 R96, R116, R104, R96 ;  /* 0x000000687460723c */ /* 0x008fe20000041860 */
[----:B------:R-:W-:-:S15]  /*1970*/  BAR.SYNC.DEFER_BLOCKING 0x0 ;  /* 0x0000000000007b1d */ /* 0x000fde0000010000 */
[----:B------:R-:W-:-:S02]  /*1980*/  NOP ;  /* 0x0000000000007918 */ /* 0x000fc40000000000 */
[-C--:B0-----:R-:W-:Y:S06]  /*1990*/  HMMA.16816.F32.BF16 R88, R92, R106.reuse, R88 ;  /* 0x0000006a5c58723c */ /* 0x081fec0000041858 */
[----:B-1----:R-:W-:-:S15]  /*19a0*/  HMMA.16816.F32.BF16 R96, R108, R106, R96 ;  /* 0x0000006a6c60723c */ /* 0x002fde0000041860 */
[----:B------:R-:W-:-:S03]  /*19b0*/  NOP ;  /* 0x0000000000007918 */ /* 0x000fc60000000000 */
[----:B------:R-:W-:Y:S01]  /*19c0*/  FMUL R92, R88, UR9 ;  /* 0x00000009585c7c20 */ /* 0x000fe20008400000 */
[----:B------:R-:W-:Y:S01]  /*19d0*/  FMUL R93, R89, UR9 ;  /* 0x00000009595d7c20 */ /* 0x000fe20008400000 */
[----:B------:R-:W-:Y:S01]  /*19e0*/  FMUL R94, R90, UR9 ;  /* 0x000000095a5e7c20 */ /* 0x000fe20008400000 */
[----:B------:R-:W-:-:S03]  /*19f0*/  FMUL R95, R91, UR9 ;  /* 0x000000095b5f7c20 */ /* 0x000fc60008400000 */
[----:B------:R-:W-:Y:S01]  /*1a00*/  FMUL R100, R96, UR9 ;  /* 0x0000000960647c20 */ /* 0x000fe20008400000 */
[----:B------:R-:W-:Y:S01]  /*1a10*/  FMUL R101, R97, UR9 ;  /* 0x0000000961657c20 */ /* 0x000fe20008400000 */
[----:B------:R-:W-:Y:S01]  /*1a20*/  FMUL R102, R98, UR9 ;  /* 0x0000000962667c20 */ /* 0x000fe20008400000 */
[----:B------:R-:W-:Y:S01]  /*1a30*/  FMUL R103, R99, UR9 ;  /* 0x0000000963677c20 */ /* 0x000fe20008400000 */
[----:B------:R-:W-:Y:S02]  /*1a40*/  FMNMX R92, R92, R93, !PT ;  /* 0x0000005d5c5c7209 */ /* 0x000fe40007800000 */
[----:B------:R-:W-:Y:S02]  /*1a50*/  FMNMX R94, R94, R95, !PT ;  /* 0x0000005f5e5e7209 */ /* 0x000fe40007800000 */
[----:B------:R-:W-:Y:S02]  /*1a60*/  FMNMX R100, R100, R101, !PT ;  /* 0x0000006564647209 */ /* 0x000fe40007800000 */
[----:B------:R-:W-:Y:S01]  /*1a70*/  FMNMX R102, R102, R103, !PT ;  /* 0x0000006766667209 */ /* 0x000fe20007800000 */
[----:B------:R-:W0:Y:S04]  /*1a80*/  SHFL.BFLY PT, R93, R92, 0x2, 0x1f ;  /* 0x0c401f005c5d7f89 */ /* 0x000e2800000e0000 */
[----:B------:R-:W1:Y:S04]  /*1a90*/  SHFL.BFLY PT, R95, R94, 0x2, 0x1f ;  /* 0x0c401f005e5f7f89 */ /* 0x000e6800000e0000 */
[----:B------:R-:W2:Y:S04]  /*1aa0*/  SHFL.BFLY PT, R103, R100, 0x2, 0x1f ;  /* 0x0c401f0064677f89 */ /* 0x000ea800000e0000 */
[----:B------:R-:W3:Y:S01]  /*1ab0*/  SHFL.BFLY PT, R107, R102, 0x2, 0x1f ;  /* 0x0c401f00666b7f89 */ /* 0x000ee200000e0000 */
[----:B0-----:R-:W-:-:S02]  /*1ac0*/  FMNMX R93, R92, R93, !PT ;  /* 0x0000005d5c5d7209 */ /* 0x001fc40007800000 */
[----:B-1----:R-:W-:Y:S02]  /*1ad0*/  FMNMX R101, R94, R95, !PT ;  /* 0x0000005f5e657209 */ /* 0x002fe40007800000 */
[----:B--2---:R-:W-:Y:S02]  /*1ae0*/  FMNMX R105, R100, R103, !PT ;  /* 0x0000006764697209 */ /* 0x004fe40007800000 */
[----:B---3--:R-:W-:Y:S01]  /*1af0*/  FMNMX R109, R102, R107, !PT ;  /* 0x0000006b666d7209 */ /* 0x008fe20007800000 */
        /* <DEDUP_REMOVED lines=8> */
[----:B------:R-:W-:Y:S04]  /*1b80*/  @P0 STS [R24+0x2000], R95 ;  /* 0x0020005f18000388 */ /* 0x000fe80000000800 */
[----:B------:R-:W-:Y:S04]  /*1b90*/  @P0 STS [R24+0x2080], R103 ;  /* 0x0020806718000388 */ /* 0x000fe80000000800 */
[----:B------:R-:W-:Y:S04]  /*1ba0*/  @P0 STS [R24+0x2100], R107 ;  /* 0x0021006b18000388 */ /* 0x000fe80000000800 */
[----:B------:R-:W-:Y:S01]  /*1bb0*/  @P0 STS [R24+0x2180], R111 ;  /* 0x0021806f18000388 */ /* 0x000fe20000000800 */
[----:B------:R-:W-:Y:S06]  /*1bc0*/  BAR.SYNC.DEFER_BLOCKING 0x0 ;  /* 0x0000000000007b1d */ /* 0x000fec0000010000 */
[----:B------:R-:W0:Y:S04]  /*1bd0*/  @!P2 LDS R22, [R16+0x2000] ;  /* 0x002000001016a984 */ /* 0x000e280000000800 */
[----:B0-----:R-:W0:Y:S02]  /*1be0*/  SHFL.BFLY PT, R93, R22, 0x2, 0x1f ;  /* 0x0c401f00165d7f89 */ /* 0x001e2400000e0000 */
[----:B0-----:R-:W-:-:S05]  /*1bf0*/  FMNMX R93, R22, R93, !PT ;  /* 0x0000005d165d7209 */ /* 0x001fca0007800000 */
[----:B------:R-:W0:Y:S02]  /*1c00*/  SHFL.BFLY PT, R92, R93, 0x1, 0x1f ;  /* 0x0c201f005d5c7f89 */ /* 0x000e2400000e0000 */
[----:B0-----:R-:W-:-:S05]  /*1c10*/  FMNMX R101, R93, R92, !PT ;  /* 0x0000005c5d657209 */ /* 0x001fca0007800000 */
[----:B------:R-:W-:Y:S01]  /*1c20*/  @P0 STS [R16+0x2000], R101 ;  /* 0x0020006510000388 */ /* 0x000fe20000000800 */
[----:B------:R-:W-:Y:S06]  /*1c30*/  BAR.SYNC.DEFER_BLOCKING 0x0 ;  /* 0x0000000000007b1d */ /* 0x000fec0000010000 */
[----:B------:R-:W0:Y:S04]  /*1c40*/  LDS R113, [R17+0x2000] ;  /* 0x0020000011717984 */ /* 0x000e280000000800 */
[----:B------:R-:W1:Y:S04]  /*1c50*/  LDS R115, [R17+0x2080] ;  /* 0x0020800011737984 */ /* 0x000e680000000800 */
[----:B------:R-:W2:Y:S04]  /*1c60*/  LDS R112, [R17+0x2100] ;  /* 0x0021000011707984 */ /* 0x000ea80000000800 */
[----:B------:R-:W3:Y:S01]  /*1c70*/  LDS R114, [R17+0x2180] ;  /* 0x0021800011727984 */ /* 0x000ee20000000800 */
[----:B0-----:R-:W-:-:S02]  /*1c80*/  FMNMX R113, R113, R128, !PT ;  /* 0x0000008071717209 */ /* 0x001fc40007800000 */
[----:B-1----:R-:W-:Y:S02]  /*1c90*/  FMNMX R115, R115, R126, !PT ;  /* 0x0000007e73737209 */ /* 0x002fe40007800000 */
[----:B--2---:R-:W-:Y:S02]  /*1ca0*/  FMNMX R112, R112, R127, !PT ;  /* 0x0000007f70707209 */ /* 0x004fe40007800000 */
[----:B---3--:R-:W-:Y:S01]  /*1cb0*/  FMNMX R114, R114, R123, !PT ;  /* 0x0000007b72727209 */ /* 0x008fe20007800000 */
[--C-:B------:R-:W-:Y:S01]  /*1cc0*/  FFMA R88, R88, UR9, -R113.reuse ;  /* 0x0000000958587c23 */ /* 0x100fe20008000871 */
[----:B------:R-:W-:Y:S01]  /*1cd0*/  FFMA R89, R89, UR9, -R113 ;  /* 0x0000000959597c23 */ /* 0x000fe20008000871 */
[--C-:B------:R-:W-:Y:S01]  /*1ce0*/  FFMA R90, R90, UR9, -R115.reuse ;  /* 0x000000095a5a7c23 */ /* 0x100fe20008000873 */
[----:B------:R-:W-:Y:S01]  /*1cf0*/  FFMA R91, R91, UR9, -R115 ;  /* 0x000000095b5b7c23 */ /* 0x000fe20008000873 */
[--C-:B------:R-:W-:Y:S01]  /*1d00*/  FFMA R96, R96, UR9, -R112.reuse ;  /* 0x0000000960607c23 */ /* 0x100fe20008000870 */
[----:B------:R-:W-:Y:S01]  /*1d10*/  FFMA R97, R97, UR9, -R112 ;  /* 0x0000000961617c23 */ /* 0x000fe20008000870 */
[--C-:B------:R-:W-:Y:S01]  /*1d20*/  FFMA R98, R98, UR9, -R114.reuse ;  /* 0x0000000962627c23 */ /* 0x100fe20008000872 */
[----:B------:R-:W-:Y:S01]  /*1d30*/  FFMA R99, R99, UR9, -R114 ;  /* 0x0000000963637c23 */ /* 0x000fe20008000872 */
[----:B------:R-:W-:Y:S01]  /*1d40*/  FMUL R88, R88, 1.4426950216293334961 ;  /* 0x3fb8aa3b58587820 */ /* 0x000fe20000400000 */
[----:B------:R-:W-:Y:S01]  /*1d50*/  FMUL R89, R89, 1.4426950216293334961 ;  /* 0x3fb8aa3b59597820 */ /* 0x000fe20000400000 */
[----:B------:R-:W-:Y:S01]  /*1d60*/  FMUL R90, R90, 1.4426950216293334961 ;  /* 0x3fb8aa3b5a5a7820 */ /* 0x000fe20000400000 */
[----:B------:R-:W-:Y:S01]  /*1d70*/  FMUL R91, R91, 1.4426950216293334961 ;  /* 0x3fb8aa3b5b5b7820 */ /* 0x000fe20000400000 */
[----:B------:R-:W-:Y:S01]  /*1d80*/  FMUL R96, R96, 1.4426950216293334961 ;  /* 0x3fb8aa3b60607820 */ /* 0x000fe20000400000 */
[----:B------:R-:W-:Y:S01]  /*1d90*/  FMUL R97, R97, 1.4426950216293334961 ;  /* 0x3fb8aa3b61617820 */ /* 0x000fe20000400000 */
[----:B------:R-:W-:Y:S01]  /*1da0*/  FMUL R98, R98, 1.4426950216293334961 ;  /* 0x3fb8aa3b62627820 */ /* 0x000fe20000400000 */
[----:B------:R-:W-:Y:S01]  /*1db0*/  FMUL R99, R99, 1.4426950216293334961 ;  /* 0x3fb8aa3b63637820 */ /* 0x000fe20000400000 */
[----:B------:R-:W-:Y:S08]  /*1dc0*/  MUFU.EX2 R109, R88 ;  /* 0x00000058006d7308 */ /* 0x000ff00000000800 */
[----:B------:R-:W0:Y:S08]  /*1dd0*/  MUFU.EX2 R168, R89 ;  /* 0x0000005900a87308 */ /* 0x000e300000000800 */
[----:B------:R-:W-:Y:S08]  /*1de0*/  MUFU.EX2 R111, R90 ;  /* 0x0000005a006f7308 */ /* 0x000ff00000000800 */
[----:B------:R-:W1:Y:S08]  /*1df0*/  MUFU.EX2 R170, R91 ;  /* 0x0000005b00aa7308 */ /* 0x000e700000000800 */
[----:B------:R-:W-:Y:S08]  /*1e00*/  MUFU.EX2 R129, R96 ;  /* 0x0000006000817308 */ /* 0x000ff00000000800 */
[----:B------:R-:W2:Y:S08]  /*1e10*/  MUFU.EX2 R172, R97 ;  /* 0x0000006100ac7308 */ /* 0x000eb00000000800 */
[----:B------:R-:W-:Y:S08]  /*1e20*/  MUFU.EX2 R149, R98 ;  /* 0x0000006200957308 */ /* 0x000ff00000000800 */
[----:B------:R-:W3:Y:S01]  /*1e30*/  MUFU.EX2 R174, R99 ;  /* 0x0000006300ae7308 */ /* 0x000ee20000000800 */
[----:B0-----:R-:W-:Y:S01]  /*1e40*/  FADD R88, R109, R168 ;  /* 0x000000a86d587221 */ /* 0x001fe20000000000 */
[----:B-1----:R-:W-:Y:S01]  /*1e50*/  FADD R89, R111, R170 ;  /* 0x000000aa6f597221 */ /* 0x002fe20000000000 */
[----:B--2---:R-:W-:-:S03]  /*1e60*/  FADD R90, R129, R172 ;  /* 0x000000ac815a7221 */ /* 0x004fc60000000000 */
[----:B------:R-:W0:Y:S04]  /*1e70*/  SHFL.BFLY PT, R93, R88, 0x2, 0x1f ;  /* 0x0c401f00585d7f89 */ /* 0x000e2800000e0000 */
[----:B------:R-:W1:Y:S01]  /*1e80*/  SHFL.BFLY PT, R92, R89, 0x2, 0x1f ;  /* 0x0c401f00595c7f89 */ /* 0x000e6200000e0000 */
[----:B---3--:R-:W-:-:S03]  /*1e90*/  FADD R91, R149, R174 ;  /* 0x000000ae955b7221 */ /* 0x008fc60000000000 */
[----:B------:R-:W2:Y:S04]  /*1ea0*/  SHFL.BFLY PT, R95, R90, 0x2, 0x1f ;  /* 0x0c401f005a5f7f89 */ /* 0x000ea800000e0000 */
[----:B------:R-:W3:Y:S01]  /*1eb0*/  SHFL.BFLY PT, R100, R91, 0x2, 0x1f ;  /* 0x0c401f005b647f89 */ /* 0x000ee200000e0000 */
[----:B0-----:R-:W-:Y:S01]  /*1ec0*/  FADD R93, R88, R93 ;  /* 0x0000005d585d7221 */ /* 0x001fe20000000000 */
[----:B-1----:R-:W-:-:S04]  /*1ed0*/  FADD R94, R89, R92 ;  /* 0x0000005c595e7221 */ /* 0x002fc80000000000 */
[----:B------:R-:W0:Y:S01]  /*1ee0*/  SHFL.BFLY PT, R92, R93, 0x1, 0x1f ;  /* 0x0c201f005d5c7f89 */ /* 0x000e2200000e0000 */
[----:B--2---:R-:W-:Y:S01]  /*1ef0*/  FADD R96, R90, R95 ;  /* 0x0000005f5a607221 */ /* 0x004fe20000000000 */
[----:B---3--:R-:W-:Y:S02]  /*1f00*/  FADD R100, R91, R100 ;  /* 0x000000645b647221 */ /* 0x008fe40000000000 */
[----:B------:R-:W1:Y:S04]  /*1f10*/  SHFL.BFLY PT, R95, R94, 0x1, 0x1f ;  /* 0x0c201f005e5f7f89 */ /* 0x000e6800000e0000 */
[----:B------:R-:W2:Y:S04]  /*1f20*/  SHFL.BFLY PT, R97, R96, 0x1, 0x1f ;  /* 0x0c201f0060617f89 */ /* 0x000ea800000e0000 */
[----:B------:R-:W3:Y:S01]  /*1f30*/  SHFL.BFLY PT, R99, R100, 0x1, 0x1f ;  /* 0x0c201f0064637f89 */ /* 0x000ee200000e0000 */
[----:B0-----:R-:W-:Y:S01]  /*1f40*/  FADD R101, R93, R92 ;  /* 0x0000005c5d657221 */ /* 0x001fe20000000000 */
[----:B------:R-:W-:Y:S01]  /*1f50*/  BAR.SYNC.DEFER_BLOCKING 0x0 ;  /* 0x0000000000007b1d */ /* 0x000fe20000010000 */
[----:B-1----:R-:W-:Y:S01]  /*1f60*/  FADD R95, R94, R95 ;  /* 0x0000005f5e5f7221 */ /* 0x002fe20000000000 */
[----:B--2---:R-:W-:Y:S01]  /*1f70*/  FADD R97, R96, R97 ;  /* 0x0000006160617221 */ /* 0x004fe20000000000 */
[----:B---3--:R-:W-:-:S03]  /*1f80*/  FADD R99, R100, R99 ;  /* 0x0000006364637221 */ /* 0x008fc60000000000 */
[----:B------:R-:W-:Y:S04]  /*1f90*/  @P0 STS [R24+0x2000], R101 ;  /* 0x0020006518000388 */ /* 0x000fe80000000800 */
[----:B------:R-:W-:Y:S04]  /*1fa0*/  @P0 STS [R24+0x2080], R95 ;  /* 0x0020805f18000388 */ /* 0x000fe80000000800 */
[----:B------:R-:W-:Y:S04]  /*1fb0*/  @P0 STS [R24+0x2100], R97 ;  /* 0x0021006118000388 */ /* 0x000fe80000000800 */
[----:B------:R-:W-:Y:S01]  /*1fc0*/  @P0 STS [R24+0x2180], R99 ;  /* 0x0021806318000388 */ /* 0x000fe20000000800 */
[----:B------:R-:W-:Y:S06]  /*1fd0*/  BAR.SYNC.DEFER_BLOCKING 0x0 ;  /* 0x0000000000007b1d */ /* 0x000fec0000010000 */
[----:B------:R-:W0:Y:S04]  /*1fe0*/  @!P2 LDS R23, [R16+0x2000] ;  /* 0x002000001017a984 */ /* 0x000e280000000800 */
[----:B0-----:R-:W0:Y:S02]  /*1ff0*/  SHFL.BFLY PT, R88, R23, 0x2, 0x1f ;  /* 0x0c401f0017587f89 */ /* 0x001e2400000e0000 */
[----:B0-----:R-:W-:-:S05]  /*2000*/  FADD R98, R23, R88 ;  /* 0x0000005817627221 */ /* 0x001fca0000000000 */
[----:B------:R-:W0:Y:S02]  /*2010*/  SHFL.BFLY PT, R89, R98, 0x1, 0x1f ;  /* 0x0c201f0062597f89 */ /* 0x000e2400000e0000 */
[----:B0-----:R-:W-:-:S05]  /*2020*/  FADD R103, R98, R89 ;  /* 0x0000005962677221 */ /* 0x001fca0000000000 */
[----:B------:R0:W-:Y:S01]  /*2030*/  @P0 STS [R16+0x2000], R103 ;  /* 0x0020006710000388 */ /* 0x0001e20000000800 */
[----:B------:R-:W-:Y:S01]  /*2040*/  BAR.SYNC.DEFER_BLOCKING 0x0 ;  /* 0x0000000000007b1d */ /* 0x000fe20000010000 */
[----:B------:R-:W-:-:S04]  /*2050*/  IMAD.WIDE R88, R29, 0x2, R42 ;  /* 0x000000021d587825 */ /* 0x000fc800078e022a */
[----:B------:R-:W-:-:S04]  /*2060*/  IMAD.WIDE R90, R29, 0x2, R44 ;  /* 0x000000021d5a7825 */ /* 0x000fc800078e022c */
[----:B------:R-:W-:-:S04]  /*2070*/  IMAD.WIDE R92, R29, 0x2, R46 ;  /* 0x000000021d5c7825 */ /* 0x000fc800078e022e */
[----:B------:R-:W-:-:S04]  /*2080*/  IMAD.WIDE R94, R29, 0x2, R48 ;  /* 0x000000021d5e7825 */ /* 0x000fc800078e0230 */
[----:B------:R-:W-:-:S04]  /*2090*/  IMAD.WIDE R96, R29, 0x2, R50 ;  /* 0x000000021d607825 */ /* 0x000fc800078e0232 */
[C---:B------:R-:W-:Y:S01]  /*20a0*/  IMAD.WIDE R98, R29.reuse, 0x2, R52 ;  /* 0x000000021d627825 */ /* 0x040fe200078e0234 */
[----:B------:R1:W2:Y:S03]  /*20b0*/  LDG.E.U16 R108, desc[UR10][R88.64] ;  /* 0x0000000a586c7981 */ /* 0x0002a6000c1e1500 */
[C---:B------:R-:W-:Y:S01]  /*20c0*/  IMAD.WIDE R100, R29.reuse, 0x2, R54 ;  /* 0x000000021d647825 */ /* 0x040fe200078e0236 */
[----:B------:R3:W4:Y:S03]  /*20d0*/  LDG.E.U16 R110, desc[UR10][R90.64] ;  /* 0x0000000a5a6e7981 */ /* 0x000726000c1e1500 */
[C---:B0-----:R-:W-:Y:S01]  /*20e0*/  IMAD.WIDE R102, R29.reuse, 0x2, R60 ;  /* 0x000000021d667825 */ /* 0x041fe200078e023c */
[----:B------:R0:W5:Y:S03]  /*20f0*/  LDG.E.U16 R148, desc[UR10][R92.64] ;  /* 0x0000000a5c947981 */ /* 0x000166000c1e1500 */
[C---:B------:R-:W-:Y:S01]  /*2100*/  IMAD.WIDE R104, R29.reuse, 0x2, R62 ;  /* 0x000000021d687825 */ /* 0x040fe200078e023e */
[----:B------:R0:W5:Y:S03]  /*2110*/  LDG.E.U16 R150, desc[UR10][R94.64] ;  /* 0x0000000a5e967981 */ /* 0x000166000c1e1500 */
[C---:B------:R-:W-:Y:S01]  /*2120*/  IMAD.WIDE R106, R29.reuse, 0x2, R64 ;  /* 0x000000021d6a7825 */ /* 0x040fe200078e0240 */
[----:B------:R0:W5:Y:S03]  /*2130*/  LDG.E.U16 R152, desc[UR10][R96.64] ;  /* 0x0000000a60987981 */ /* 0x000166000c1e1500 */
[C---:B-1----:R-:W-:Y:S01]  /*2140*/  IMAD.WIDE R88, R29.reuse, 0x2, R56 ;  /* 0x000000021d587825 */ /* 0x042fe200078e0238 */
[----:B------:R1:W5:Y:S03]  /*2150*/  LDG.E.U16 R154, desc[UR10][R98.64] ;  /* 0x0000000a629a7981 */ /* 0x000366000c1e1500 */
[C---:B---3--:R-:W-:Y:S01]  /*2160*/  IMAD.WIDE R90, R29.reuse, 0x2, R58 ;  /* 0x000000021d5a7825 */ /* 0x048fe200078e023a */
[----:B------:R-:W3:Y:S03]  /*2170*/  LDG.E.U16 R100, desc[UR10][R100.64] ;  /* 0x0000000a64647981 */ /* 0x000ee6000c1e1500 */
[C---:B0-----:R-:W-:Y:S01]  /*2180*/  IMAD.WIDE R92, R29.reuse, 0x2, R66 ;  /* 0x000000021d5c7825 */ /* 0x041fe200078e0242 */
[----:B------:R0:W3:Y:S03]  /*2190*/  LDG.E.U16 R156, desc[UR10][R88.64] ;  /* 0x0000000a589c7981 */ /* 0x0000e6000c1e1500 */
[C---:B------:R-:W-:Y:S01]  /*21a0*/  IMAD.WIDE R94, R29.reuse, 0x2, R68 ;  /* 0x000000021d5e7825 */ /* 0x040fe200078e0244 */
[----:B------:R0:W3:Y:S03]  /*21b0*/  LDG.E.U16 R158, desc[UR10][R90.64] ;  /* 0x0000000a5a9e7981 */ /* 0x0000e6000c1e1500 */
[C---:B------:R-:W-:Y:S01]  /*21c0*/  IMAD.WIDE R96, R29.reuse, 0x2, R70 ;  /* 0x000000021d607825 */ /* 0x040fe200078e0246 */
[----:B------:R-:W3:Y:S03]  /*21d0*/  LDG.E.U16 R102, desc[UR10][R102.64] ;  /* 0x0000000a66667981 */ /* 0x000ee6000c1e1500 */
[----:B-1----:R-:W-:Y:S01]  /*21e0*/  IMAD.WIDE R98, R29, 0x2, R120 ;  /* 0x000000021d627825 */ /* 0x002fe200078e0278 */
[----:B------:R-:W3:Y:S04]  /*21f0*/  LDG.E.U16 R104, desc[UR10][R104.64] ;  /* 0x0000000a68687981 */ /* 0x000ee8000c1e1500 */
[----:B------:R-:W3:Y:S04]  /*2200*/  LDG.E.U16 R106, desc[UR10][R106.64] ;  /* 0x0000000a6a6a7981 */ /* 0x000ee8000c1e1500 */
[----:B------:R-:W3:Y:S04]  /*2210*/  LDG.E.U16 R160, desc[UR10][R92.64] ;  /* 0x0000000a5ca07981 */ /* 0x000ee8000c1e1500 */
[----:B------:R-:W3:Y:S04]  /*2220*/  LDG.E.U16 R162, desc[UR10][R94.64] ;  /* 0x0000000a5ea27981 */ /* 0x000ee8000c1e1500 */
[----:B------:R-:W3:Y:S04]  /*2230*/  LDG.E.U16 R164, desc[UR10][R96.64] ;  /* 0x0000000a60a47981 */ /* 0x000ee8000c1e1500 */
[----:B------:R-:W3:Y:S04]  /*2240*/  LDG.E.U16 R166, desc[UR10][R98.64] ;  /* 0x0000000a62a67981 */ /* 0x000ee8000c1e1500 */
[----:B------:R-:W-:Y:S04]  /*2250*/  LDS R117, [R17+0x2000] ;  /* 0x0020000011757984 */ /* 0x000fe80000000800 */
[----:B------:R-:W-:Y:S04]  /*2260*/  LDS R116, [R17+0x2080] ;  /* 0x0020800011747984 */ /* 0x000fe80000000800 */
[----:B------:R-:W-:Y:S04]  /*2270*/  LDS R118, [R17+0x2100] ;  /* 0x0021000011767984 */ /* 0x000fe80000000800 */
[----:B------:R-:W-:Y:S01]  /*2280*/  LDS R119, [R17+0x2180] ;  /* 0x0021800011777984 */ /* 0x000fe20000000800 */
[----:B------:R-:W-:Y:S01]  /*2290*/  BAR.SYNC.DEFER_BLOCKING 0x0 ;  /* 0x0000000000007b1d */ /* 0x000fe20000010000 */
[----:B0-----:R-:W-:-:S02]  /*22a0*/  F2FP.BF16.F32.PACK_AB R88, R168, R109 ;  /* 0x0000006da858723e */ /* 0x001fc400000010ff */
[----:B------:R-:W-:Y:S02]  /*22b0*/  F2FP.BF16.F32.PACK_AB R89, R170, R111 ;  /* 0x0000006faa59723e */ /* 0x000fe400000010ff */
[----:B------:R-:W-:Y:S02]  /*22c0*/  F2FP.BF16.F32.PACK_AB R90, R172, R129 ;  /* 0x00000081ac5a723e */ /* 0x000fe400000010ff */
[----:B------:R-:W-:Y:S01]  /*22d0*/  F2FP.BF16.F32.PACK_AB R91, R174, R149 ;  /* 0x00000095ae5b723e */ /* 0x000fe200000010ff */
[----:B------:R-:W-:Y:S01]  /*22e0*/  UIADD3 UR4, UR4, 0x20, URZ ;  /* 0x0000002004047890 */ /* 0x000fe2000fffe03f */
[----:B--2---:R-:W-:Y:S04]  /*22f0*/  STS.U16 [R5+UR6+0x2000], R108 ;  /* 0x0020006c05007988 */ /* 0x004fe80008000406 */
[----:B----4-:R-:W-:Y:S04]  /*2300*/  STS.U16 [R5+UR6+0x2200], R110 ;  /* 0x0022006e05007988 */ /* 0x010fe80008000406 */
[----:B-----5:R-:W-:Y:S04]  /*2310*/  STS.U16 [R5+UR6+0x2400], R148 ;  /* 0x0024009405007988 */ /* 0x020fe80008000406 */
[----:B------:R-:W-:Y:S04]  /*2320*/  STS.U16 [R5+UR6+0x2600], R150 ;  /* 0x0026009605007988 */ /* 0x000fe80008000406 */
[----:B------:R-:W-:Y:S04]  /*2330*/  STS.U16 [R5+UR6+0x2800], R152 ;  /* 0x0028009805007988 */ /* 0x000fe80008000406 */
[----:B------:R-:W-:Y:S04]  /*2340*/  STS.U16 [R5+UR6+0x2a00], R154 ;  /* 0x002a009a05007988 */ /* 0x000fe80008000406 */
[----:B---3--:R0:W-:Y:S04]  /*2350*/  STS.U16 [R5+UR6+0x2c00], R100 ;  /* 0x002c006405007988 */ /* 0x0081e80008000406 */
[----:B------:R-:W-:Y:S04]  /*2360*/  STS.U16 [R5+UR6+0x2e00], R156 ;  /* 0x002e009c05007988 */ /* 0x000fe80008000406 */
[----:B------:R-:W-:Y:S04]  /*2370*/  STS.U16 [R5+UR6+0x3000], R158 ;  /* 0x0030009e05007988 */ /* 0x000fe80008000406 */
[----:B------:R1:W-:Y:S04]  /*2380*/  STS.U16 [R5+UR6+0x3200], R102 ;  /* 0x0032006605007988 */ /* 0x0003e80008000406 */
[----:B------:R-:W-:Y:S04]  /*2390*/  STS.U16 [R5+UR6+0x3400], R104 ;  /* 0x0034006805007988 */ /* 0x000fe80008000406 */
[----:B------:R-:W-:Y:S04]  /*23a0*/  STS.U16 [R5+UR6+0x3600], R106 ;  /* 0x0036006a05007988 */ /* 0x000fe80008000406 */
[----:B------:R-:W-:Y:S04]  /*23b0*/  STS.U16 [R5+UR6+0x3800], R160 ;  /* 0x003800a005007988 */ /* 0x000fe80008000406 */
[----:B------:R-:W-:Y:S04]  /*23c0*/  STS.U16 [R5+UR6+0x3a00], R162 ;  /* 0x003a00a205007988 */ /* 0x000fe80008000406 */
[----:B------:R-:W-:Y:S04]  /*23d0*/  STS.U16 [R5+UR6+0x3c00], R164 ;  /* 0x003c00a405007988 */ /* 0x000fe80008000406 */
[----:B------:R-:W-:Y:S04]  /*23e0*/  STS.U16 [R5+UR6+0x3e00], R166 ;  /* 0x003e00a605007988 */ /* 0x000fe80008000406 */
[----:B------:R-:W-:Y:S01]  /*23f0*/  STSM.16.M88.4 [R13+0x4000], R88 ;  /* 0x004000580d007844 */ /* 0x000fe20000000200 */
[----:B------:R-:W-:Y:S01]  /*2400*/  BAR.SYNC.DEFER_BLOCKING 0x0 ;  /* 0x0000000000007b1d */ /* 0x000fe20000010000 */
[----:B0-----:R-:W-:-:S04]  /*2410*/  FADD R100, -R113, R128 ;  /* 0x0000008071647221 */ /* 0x001fc80000000100 */
[----:B------:R-:W-:Y:S01]  /*2420*/  FMUL R101, R100, 1.4426950216293334961 ;  /* 0x3fb8aa3b64657820 */ /* 0x000fe20000400000 */
[----:B------:R-:W-:-:S04]  /*2430*/  FADD R100, -R115, R126 ;  /* 0x0000007e73647221 */ /* 0x000fc80000000100 */
[----:B-1----:R-:W-:Y:S01]  /*2440*/  FMUL R102, R100, 1.4426950216293334961 ;  /* 0x3fb8aa3b64667820 */ /* 0x002fe20000400000 */
[----:B------:R-:W-:-:S04]  /*2450*/  FADD R100, -R112, R127 ;  /* 0x0000007f70647221 */ /* 0x000fc80000000100 */
[----:B------:R-:W-:Y:S01]  /*2460*/  FMUL R103, R100, 1.4426950216293334961 ;  /* 0x3fb8aa3b64677820 */ /* 0x000fe20000400000 */
[----:B------:R-:W-:Y:S01]  /*2470*/  FADD R100, -R114, R123 ;  /* 0x0000007b72647221 */ /* 0x000fe20000000100 */
[----:B------:R-:W-:Y:S04]  /*2480*/  LDSM.16.M88.4 R96, [R12+0x2000] ;  /* 0x002000000c60783b */ /* 0x000fe80000000200 */
[----:B------:R-:W-:Y:S04]  /*2490*/  LDSM.16.M88.4 R92, [R12+0x3000] ;  /* 0x003000000c5c783b */ /* 0x000fe80000000200 */
[----:B------:R-:W0:Y:S01]  /*24a0*/  LDSM.16.M88.4 R88, [R25+UR6+0x4400] ;  /* 0x004400061958783b */ /* 0x000e220008000200 */
[----:B------:R-:W-:-:S03]  /*24b0*/  FMUL R100, R100, 1.4426950216293334961 ;  /* 0x3fb8aa3b64647820 */ /* 0x000fc60000400000 */
[----:B------:R-:W1:Y:S01]  /*24c0*/  LDSM.16.M88.4 R104, [R25+UR6+0x4000] ;  /* 0x004000061968783b */ /* 0x000e620008000200 */
[----:B------:R-:W2:Y:S08]  /*24d0*/  MUFU.EX2 R123, R103 ;  /* 0x00000067007b7308 */ /* 0x000eb00000000800 */
[----:B------:R-:W3:Y:S08]  /*24e0*/  MUFU.EX2 R128, R100 ;  /* 0x0000006400807308 */ /* 0x000ef00000000800 */
[----:B------:R-:W4:Y:S08]  /*24f0*/  MUFU.EX2 R126, R101 ;  /* 0x00000065007e7308 */ /* 0x000f300000000800 */
[----:B------:R5:W0:Y:S01]  /*2500*/  MUFU.EX2 R129, R102 ;  /* 0x0000006600817308 */ /* 0x000a220000000800 */
[C---:B--2---:R-:W-:Y:S01]  /*2510*/  FMUL R80, R123.reuse, R80 ;  /* 0x000000507b507220 */ /* 0x044fe20000400000 */
[C---:B------:R-:W-:Y:S01]  /*2520*/  FMUL R81, R123.reuse, R81 ;  /* 0x000000517b517220 */ /* 0x040fe20000400000 */
[C---:B------:R-:W-:Y:S01]  /*2530*/  FMUL R76, R123.reuse, R76 ;  /* 0x0000004c7b4c7220 */ /* 0x040fe20000400000 */
[----:B------:R-:W-:Y:S01]  /*2540*/  FMUL R77, R123, R77 ;  /* 0x0000004d7b4d7220 */ /* 0x000fe20000400000 */
[C---:B---3--:R-:W-:Y:S01]  /*2550*/  FMUL R82, R128.reuse, R82 ;  /* 0x0000005280527220 */ /* 0x048fe20000400000 */
[C---:B------:R-:W-:Y:S01]  /*2560*/  FMUL R83, R128.reuse, R83 ;  /* 0x0000005380537220 */ /* 0x040fe20000400000 */
[C---:B------:R-:W-:Y:S01]  /*2570*/  FMUL R78, R128.reuse, R78 ;  /* 0x0000004e804e7220 */ /* 0x040fe20000400000 */
[----:B------:R-:W-:Y:S01]  /*2580*/  FMUL R79, R128, R79 ;  /* 0x0000004f804f7220 */ /* 0x000fe20000400000 */
[C---:B----4-:R-:W-:Y:S01]  /*2590*/  FMUL R108, R126.reuse, R72 ;  /* 0x000000487e6c7220 */ /* 0x050fe20000400000 */
[----:B------:R-:W-:Y:S01]  /*25a0*/  FMUL R109, R126, R73 ;  /* 0x000000497e6d7220 */ /* 0x000fe20000400000 */
[----:B-----5:R-:W2:Y:S01]  /*25b0*/  LDSM.16.M88.4 R100, [R19+UR6+0x4400] ;  /* 0x004400061364783b */ /* 0x020ea20008000200 */
[C---:B0-----:R-:W-:Y:S01]  /*25c0*/  FMUL R110, R129.reuse, R74 ;  /* 0x0000004a816e7220 */ /* 0x041fe20000400000 */
[----:B------:R-:W-:-:S02]  /*25d0*/  FMUL R111, R129, R75 ;  /* 0x0000004b816f7220 */ /* 0x000fc40000400000 */
[----:B------:R-:W0:Y:S01]  /*25e0*/  LDSM.16.M88.4 R72, [R19+UR6+0x4000] ;  /* 0x004000061348783b */ /* 0x000e220008000200 */
[----:B------:R-:W-:Y:S01]  /*25f0*/  HMMA.16816.F32.BF16 R80, R88, R96, R80 ;  /* 0x000000605850723c */ /* 0x000fe20000041850 */
[----:B------:R-:W-:-:S05]  /*2600*/  FMUL R84, R126, R84 ;  /* 0x000000547e547220 */ /* 0x000fca0000400000 */
[----:B------:R-:W-:Y:S01]  /*2610*/  HMMA.16816.F32.BF16 R76, R88, R92, R76 ;  /* 0x0000005c584c723c */ /* 0x000fe2000004184c */
[----:B------:R-:W3:Y:S01]  /*2620*/  LDC R90, c[0x0][0x280] ;  /* 0x0000a000ff5a7b82 */ /* 0x000ee20000000800 */
[----:B------:R-:W-:Y:S01]  /*2630*/  FMUL R85, R126, R85 ;  /* 0x000000557e557220 */ /* 0x000fe20000400000 */
[C---:B------:R-:W-:Y:S01]  /*2640*/  FMUL R86, R129.reuse, R86 ;  /* 0x0000005681567220 */ /* 0x040fe20000400000 */
[----:B------:R-:W-:-:S05]  /*2650*/  FMUL R87, R129, R87 ;  /* 0x0000005781577220 */ /* 0x000fca0000400000 */
[----:B------:R-:W4:Y:S02]  /*2660*/  LDC R88, c[0x0][0x264] ;  /* 0x00009900ff587b82 */ /* 0x000f240000000800 */
[C---:B-1----:R-:W-:Y:S06]  /*2670*/  HMMA.16816.F32.BF16 R84, R104.reuse, R96, R84 ;  /* 0x000000606854723c */ /* 0x042fec0000041854 */
[----:B------:R-:W-:Y:S01]  /*2680*/  HMMA.16816.F32.BF16 R104, R104, R92, R108 ;  /* 0x0000005c6868723c */ /* 0x000fe2000004186c */
[----:B------:R-:W1:Y:S01]  /*2690*/  LDC R89, c[0x0][0x254] ;  /* 0x00009500ff597b82 */ /* 0x000e620000000800 */
[----:B---3--:R-:W-:-:S04]  /*26a0*/  ISETP.LE.AND P3, PT, R90, UR4, PT ;  /* 0x000000045a007c0c */ /* 0x008fc8000bf63270 */
[----:B--2---:R-:W-:Y:S01]  /*26b0*/  HMMA.16816.F32.BF16 R80, R100, R98, R80 ;  /* 0x000000626450723c */ /* 0x004fe20000041850 */
[----:B------:R-:W-:Y:S01]  /*26c0*/  FFMA R8, R126, R8, R117 ;  /* 0x000000087e087223 */ /* 0x000fe20000000075 */
[----:B------:R-:W-:Y:S01]  /*26d0*/  FFMA R7, R123, R7, R118 ;  /* 0x000000077b077223 */ /* 0x000fe20000000076 */
[----:B------:R-:W-:-:S03]  /*26e0*/  FFMA R122, R128, R122, R119 ;  /* 0x0000007a807a7223 */ /* 0x000fc60000000077 */
[----:B------:R-:W-:Y:S01]  /*26f0*/  HMMA.16816.F32.BF16 R76, R100, R94, R76 ;  /* 0x0000005e644c723c */ /* 0x000fe2000004184c */
[----:B------:R-:W-:Y:S01]  /*2700*/  FFMA R9, R129, R9, R116 ;  /* 0x0000000981097223 */ /* 0x000fe20000000074 */
[----:B----4-:R-:W-:-:S04]  /*2710*/  IMAD R29, R88, 0x20, R29 ;  /* 0x00000020581d7824 */ /* 0x010fc800078e021d */
[----:B0-----:R-:W-:Y:S01]  /*2720*/  HMMA.16816.F32.BF16 R84, R72, R98, R84 ;  /* 0x000000624854723c */ /* 0x001fe20000041854 */
[----:B------:R-:W-:Y:S01]  /*2730*/  IMAD.MOV.U32 R128, RZ, RZ, R113 ;  /* 0x000000ffff807224 */ /* 0x000fe200078e0071 */
[----:B------:R-:W-:Y:S01]  /*2740*/  MOV R127, R112 ;  /* 0x00000070007f7202 */ /* 0x000fe20000000f00 */
[----:B------:R-:W-:-:S03]  /*2750*/  IMAD.MOV.U32 R126, RZ, RZ, R115 ;  /* 0x000000ffff7e7224 */ /* 0x000fc600078e0073 */
[----:B------:R-:W-:Y:S01]  /*2760*/  HMMA.16816.F32.BF16 R72, R72, R94, R104 ;  /* 0x0000005e4848723c */ /* 0x000fe20000041868 */
[----:B-1----:R-:W-:Y:S01]  /*2770*/  LEA R20, R89, R20, 0x5 ;  /* 0x0000001459147211 */ /* 0x002fe200078e28ff */
[----:B------:R-:W-:Y:S01]  /*2780*/  IMAD.MOV.U32 R123, RZ, RZ, R114 ;  /* 0x000000ffff7b7224 */ /* 0x000fe200078e0072 */
[----:B------:R-:W-:-:S06]  /*2790*/  NOP ;  /* 0x0000000000007918 */ /* 0x000fcc0000000000 */
[----:B------:R-:W-:-:S15]  /*27a0*/  @!P3 BRA `(.L_x_1) ;  /* 0xffffffec0010b947 */ /* 0x000fde000383ffff */
.L_x_0:
[----:B------:R-:W-:Y:S01]  /*27b0*/  IMAD.MOV.U32 R25, RZ, RZ, R8 ;  /* 0x000000ffff197224 */ /* 0x000fe200078e0008 */
[C---:B------:R-:W-:Y:S01]  /*27c0*/  SHF.L.U32 R5, R0.reuse, 0x5, RZ ;  /* 0x0000000500057819 */ /* 0x040fe200000006ff */
[----:B------:R-:W-:Y:S01]  /*27d0*/  IMAD.SHL.U32 R11, R0, 0x10, RZ ;  /* 0x00000010000b7824 */ /* 0x000fe200078e00ff */
[----:B------:R-:W-:Y:S01]  /*27e0*/  MOV R33, UR8 ;  /* 0x0000000800217c02 */ /* 0x000fe20008000f00 */
[C---:B------:R-:W-:Y:S01]  /*27f0*/  FMUL R0, R25.reuse, 8388608 ;  /* 0x4b00000019007820 */ /* 0x040fe20000400000 */
[----:B------:R-:W-:Y:S01]  /*2800*/  FSETP.GEU.AND P0, PT, R25, 1.175494350822287508e-38, PT ;  /* 0x008000001900780b */ /* 0x000fe20003f0e000 */
[----:B------:R-:W-:Y:S01]  /*2810*/  IMAD.MOV.U32 R18, RZ, RZ, R7 ;  /* 0x000000ffff127224 */ /* 0x000fe200078e0007 */
[----:B------:R-:W-:Y:S01]  /*2820*/  LOP3.LUT R11, R11, 0x70, RZ, 0xc0, !PT ;  /* 0x000000700b0b7812 */ /* 0x000fe200078ec0ff */
[----:B------:R-:W-:Y:S01]  /*2830*/  BAR.SYNC.DEFER_BLOCKING 0x0 ;  /* 0x0000000000007b1d */ /* 0x000fe20000010000 */
[----:B------:R-:W-:Y:S01]  /*2840*/  LOP3.LUT R8, R5, 0x60, RZ, 0xc0, !PT ;  /* 0x0000006005087812 */ /* 0x000fe200078ec0ff */
[----:B------:R-:W-:Y:S01]  /*2850*/  FMUL R7, R18, 8388608 ;  /* 0x4b00000012077820 */ /* 0x000fe20000400000 */
[----:B------:R-:W-:Y:S01]  /*2860*/  FSEL R28, R0, R25, !P0 ;  /* 0x00000019001c7208 */ /* 0x000fe20004000000 */
[----:B------:R-:W-:Y:S01]  /*2870*/  VIADD R13, R11, UR6 ;  /* 0x000000060b0d7c36 */ /* 0x000fe20008000000 */
[----:B------:R-:W-:Y:S01]  /*2880*/  FSETP.GT.AND P5, PT, |R122|, 8.50705917302346158658e+37, PT ;  /* 0x7e8000007a00780b */ /* 0x000fe20003fa4200 */
[----:B------:R-:W-:Y:S01]  /*2890*/  IMAD R33, R33, 0x8, R8 ;  /* 0x0000000821217824 */ /* 0x000fe200078e0208 */
[----:B------:R-:W-:Y:S01]  /*28a0*/  MOV R27, R9 ;  /* 0x00000009001b7202 */ /* 0x000fe20000000f00 */
[----:B------:R-:W-:Y:S01]  /*28b0*/  VIADD R0, R28, 0xc0cafb0d ;  /* 0xc0cafb0d1c007836 */ /* 0x000fe20000000000 */
[C---:B------:R-:W-:Y:S01]  /*28c0*/  FSETP.GEU.AND P6, PT, |R122|.reuse, 1.175494350822287508e-38, PT ;  /* 0x008000007a00780b */ /* 0x040fe20003fce200 */
[C---:B------:R-:W-:Y:S01]  /*28d0*/  FMUL R8, R122.reuse, 8388608 ;  /* 0x4b0000007a087820 */ /* 0x040fe20000400000 */
[----:B------:R-:W-:Y:S01]  /*28e0*/  FSETP.GEU.AND P4, PT, R122, 1.175494350822287508e-38, PT ;  /* 0x008000007a00780b */ /* 0x000fe20003f8e000 */
[----:B------:R-:W0:Y:S01]  /*28f0*/  LDC R40, c[0x0][0x278] ;  /* 0x00009e00ff287b82 */ /* 0x000e220000000800 */
[----:B------:R-:W-:Y:S01]  /*2900*/  LEA.HI R41, R4, R13, RZ, 0x1f ;  /* 0x0000000d04297211 */ /* 0x000fe200078ff8ff */
[----:B------:R-:W-:Y:S01]  /*2910*/  FMUL R4, R27, 8388608 ;  /* 0x4b0000001b047820 */ /* 0x000fe20000400000 */
[----:B------:R-:W-:Y:S01]  /*2920*/  FSETP.GEU.AND P3, PT, R18, 1.175494350822287508e-38, PT ;  /* 0x008000001200780b */ /* 0x000fe20003f6e000 */
[----:B------:R-:W-:Y:S01]  /*2930*/  IMAD.IADD R33, R10, 0x1, R33 ;  /* 0x000000010a217824 */ /* 0x000fe200078e0221 */
[----:B------:R-:W-:Y:S01]  /*2940*/  LOP3.LUT R5, R0, 0xff800000, RZ, 0xc0, !PT ;  /* 0xff80000000057812 */ /* 0x000fe200078ec0ff */
[----:B------:R-:W-:Y:S01]  /*2950*/  @P5 FMUL R79, R79, 0.25 ;  /* 0x3e8000004f4f5820 */ /* 0x000fe20000400000 */
[----:B------:R-:W-:Y:S01]  /*2960*/  FSETP.GEU.AND P2, PT, R27, 1.175494350822287508e-38, PT ;  /* 0x008000001b00780b */ /* 0x000fe20003f4e000 */
[----:B------:R-:W-:Y:S01]  /*2970*/  @P5 FMUL R78, R78, 0.25 ;  /* 0x3e8000004e4e5820 */ /* 0x000fe20000400000 */
[----:B------:R-:W-:Y:S01]  /*2980*/  FSEL R0, RZ, -23, P0 ;  /* 0xc1b80000ff007808 */ /* 0x000fe20000000000 */
[----:B------:R-:W-:Y:S01]  /*2990*/  @P5 FMUL R83, R83, 0.25 ;  /* 0x3e80000053535820 */ /* 0x000fe20000400000 */
[----:B------:R-:W-:Y:S01]  /*29a0*/  FSEL R59, R8, R122, !P4 ;  /* 0x0000007a083b7208 */ /* 0x000fe20006000000 */
[----:B------:R-:W-:Y:S01]  /*29b0*/  @P5 FMUL R122, R122, 0.25 ;  /* 0x3e8000007a7a5820 */ /* 0x000fe20000400000 */
[----:B------:R-:W-:Y:S01]  /*29c0*/  FSETP.GT.AND P0, PT, |R18|, 8.50705917302346158658e+37, PT ;  /* 0x7e8000001200780b */ /* 0x000fe20003f04200 */
[----:B------:R-:W-:Y:S01]  /*29d0*/  @P5 FMUL R82, R82, 0.25 ;  /* 0x3e80000052525820 */ /* 0x000fe20000400000 */
[----:B------:R-:W-:Y:S01]  /*29e0*/  FSEL R32, R7, R18, !P3 ;  /* 0x0000001207207208 */ /* 0x000fe20005800000 */
[----:B------:R-:W-:Y:S01]  /*29f0*/  @!P6 FMUL R122, R122, 16777216 ;  /* 0x4b8000007a7ae820 */ /* 0x000fe20000400000 */
[----:B------:R-:W-:Y:S01]  /*2a00*/  FSEL R8, RZ, -23, P3 ;  /* 0xc1b80000ff087808 */ /* 0x000fe20001800000 */
[----:B------:R-:W-:Y:S01]  /*2a10*/  @!P6 FMUL R79, R79, 16777216 ;  /* 0x4b8000004f4fe820 */ /* 0x000fe20000400000 */
[----:B------:R-:W-:Y:S01]  /*2a20*/  FSETP.GT.AND P3, PT, |R25|, 8.50705917302346158658e+37, PT ;  /* 0x7e8000001900780b */ /* 0x000fe20003f64200 */
[----:B------:R-:W-:Y:S01]  /*2a30*/  @!P6 FMUL R78, R78, 16777216 ;  /* 0x4b8000004e4ee820 */ /* 0x000fe20000400000 */
[----:B------:R-:W-:Y:S01]  /*2a40*/  FSEL R30, R4, R27, !P2 ;  /* 0x0000001b041e7208 */ /* 0x000fe20005000000 */
[----:B------:R-:W-:Y:S01]  /*2a50*/  @!P6 FMUL R83, R83, 16777216 ;  /* 0x4b8000005353e820 */ /* 0x000fe20000400000 */
[----:B------:R-:W-:Y:S01]  /*2a60*/  FSETP.GT.AND P5, PT, |R27|, 8.50705917302346158658e+37, PT ;  /* 0x7e8000001b00780b */ /* 0x000fe20003fa4200 */
[----:B------:R-:W-:Y:S01]  /*2a70*/  @!P6 FMUL R82, R82, 16777216 ;  /* 0x4b8000005252e820 */ /* 0x000fe20000400000 */
[----:B------:R-:W-:Y:S01]  /*2a80*/  FSEL R12, RZ, -23, P4 ;  /* 0xc1b80000ff0c7808 */ /* 0x000fe20002000000 */
[----:B------:R-:W-:Y:S01]  /*2a90*/  VIADD R7, R30, 0xc0cafb0d ;  /* 0xc0cafb0d1e077836 */ /* 0x000fe20000000000 */
[----:B------:R-:W-:Y:S01]  /*2aa0*/  FSEL R4, RZ, -23, P2 ;  /* 0xc1b80000ff047808 */ /* 0x000fe20001000000 */
[----:B------:R-:W1:Y:S01]  /*2ab0*/  MUFU.RCP R16, R122 ;  /* 0x0000007a00107308 */ /* 0x000e620000001000 */
[C---:B------:R-:W-:Y:S01]  /*2ac0*/  FSETP.GEU.AND P4, PT, |R18|.reuse, 1.175494350822287508e-38, PT ;  /* 0x008000001200780b */ /* 0x040fe20003f8e200 */
[----:B------:R-:W-:Y:S01]  /*2ad0*/  @P0 FMUL R18, R18, 0.25 ;  /* 0x3e80000012120820 */ /* 0x000fe20000400000 */
[C---:B------:R-:W-:Y:S01]  /*2ae0*/  FSETP.GEU.AND P2, PT, |R25|.reuse, 1.175494350822287508e-38, PT ;  /* 0x008000001900780b */ /* 0x040fe20003f4e200 */
[----:B------:R-:W-:Y:S01]  /*2af0*/  @P3 FMUL R25, R25, 0.25 ;  /* 0x3e80000019193820 */ /* 0x000fe20000400000 */
[----:B------:R-:W-:Y:S01]  /*2b00*/  FSETP.GEU.AND P6, PT, |R27|, 1.175494350822287508e-38, PT ;  /* 0x008000001b00780b */ /* 0x000fe20003fce200 */
[----:B------:R-:W-:Y:S01]  /*2b10*/  VIADD R13, R59, 0xc0cafb0d ;  /* 0xc0cafb0d3b0d7836 */ /* 0x000fe20000000000 */
[----:B------:R-:W-:Y:S01]  /*2b20*/  I2FP.F32.S32 R11, R5 ;  /* 0x00000005000b7245 */ /* 0x000fe20000201400 */
[----:B------:R-:W-:Y:S01]  /*2b30*/  @P5 FMUL R27, R27, 0.25 ;  /* 0x3e8000001b1b5820 */ /* 0x000fe20000400000 */
[----:B------:R-:W-:Y:S01]  /*2b40*/  IADD3 R9, R32, -0x3f3504f3, RZ ;  /* 0xc0cafb0d20097810 */ /* 0x000fe20007ffe0ff */
[----:B------:R-:W-:Y:S01]  /*2b50*/  @P3 FMUL R73, R73, 0.25 ;  /* 0x3e80000049493820 */ /* 0x000fe20000400000 */
[----:B------:R-:W-:Y:S01]  /*2b60*/  LOP3.LUT R7, R7, 0xff800000, RZ, 0xc0, !PT ;  /* 0xff80000007077812 */ /* 0x000fe200078ec0ff */
[----:B------:R-:W-:Y:S01]  /*2b70*/  FFMA.FTZ R0, R11, 1.1920928955078125e-07, R0 ;  /* 0x340000000b007823 */ /* 0x000fe20000010000 */
[----:B------:R-:W-:Y:S01]  /*2b80*/  LOP3.LUT R11, R9, 0xff800000, RZ, 0xc0, !PT ;  /* 0xff800000090b7812 */ /* 0x000fe200078ec0ff */
[----:B------:R-:W-:Y:S01]  /*2b90*/  @!P4 FMUL R18, R18, 16777216 ;  /* 0x4b8000001212c820 */ /* 0x000fe20000400000 */
[----:B------:R-:W-:Y:S01]  /*2ba0*/  I2FP.F32.S32 R9, R7 ;  /* 0x0000000700097245 */ /* 0x000fe20000201400 */
[----:B------:R-:W-:Y:S01]  /*2bb0*/  @!P2 FMUL R25, R25, 16777216 ;  /* 0x4b8000001919a820 */ /* 0x000fe20000400000 */
[----:B------:R-:W-:Y:S01]  /*2bc0*/  LOP3.LUT R14, R13, 0xff800000, RZ, 0xc0, !PT ;  /* 0xff8000000d0e7812 */ /* 0x000fe200078ec0ff */
[----:B------:R-:W-:Y:S01]  /*2bd0*/  @!P6 FMUL R27, R27, 16777216 ;  /* 0x4b8000001b1be820 */ /* 0x000fe20000400000 */
[----:B------:R-:W-:Y:S01]  /*2be0*/  @P3 FMUL R72, R72, 0.25 ;  /* 0x3e80000048483820 */ /* 0x000fe20000400000 */
[----:B------:R-:W-:Y:S01]  /*2bf0*/  FFMA.FTZ R9, R9, 1.1920928955078125e-07, R4 ;  /* 0x3400000009097823 */ /* 0x000fe20000010004 */
[----:B------:R-:W2:Y:S01]  /*2c00*/  MUFU.RCP R20, R25 ;  /* 0x0000001900147308 */ /* 0x000ea20000001000 */
[----:B------:R-:W-:Y:S01]  /*2c10*/  @P3 FMUL R85, R85, 0.25 ;  /* 0x3e80000055553820 */ /* 0x000fe20000400000 */
[----:B------:R-:W-:Y:S01]  /*2c20*/  @P3 FMUL R84, R84, 0.25 ;  /* 0x3e80000054543820 */ /* 0x000fe20000400000 */
[----:B------:R-:W-:Y:S01]  /*2c30*/  @P0 FMUL R77, R77, 0.25 ;  /* 0x3e8000004d4d0820 */ /* 0x000fe20000400000 */
[----:B------:R-:W-:Y:S01]  /*2c40*/  @P0 FMUL R76, R76, 0.25 ;  /* 0x3e8000004c4c0820 */ /* 0x000fe20000400000 */
[----:B------:R-:W-:Y:S01]  /*2c50*/  @P0 FMUL R81, R81, 0.25 ;  /* 0x3e80000051510820 */ /* 0x000fe20000400000 */
[----:B------:R-:W-:Y:S01]  /*2c60*/  @P5 FMUL R75, R75, 0.25 ;  /* 0x3e8000004b4b5820 */ /* 0x000fe20000400000 */
[----:B------:R-:W-:Y:S01]  /*2c70*/  @P5 FMUL R74, R74, 0.25 ;  /* 0x3e8000004a4a5820 */ /* 0x000fe20000400000 */
[----:B------:R-:W3:Y:S01]  /*2c80*/  MUFU.RCP R4, R18 ;  /* 0x0000001200047308 */ /* 0x000ee20000001000 */
[----:B------:R-:W-:Y:S01]  /*2c90*/  @P5 FMUL R86, R86, 0.25 ;  /* 0x3e80000056565820 */ /* 0x000fe20000400000 */
[----:B------:R-:W-:Y:S01]  /*2ca0*/  @P5 FMUL R87, R87, 0.25 ;  /* 0x3e80000057575820 */ /* 0x000fe20000400000 */
[----:B------:R-:W-:Y:S01]  /*2cb0*/  I2FP.F32.S32 R13, R11 ;  /* 0x0000000b000d7245 */ /* 0x000fe20000201400 */
[----:B------:R-:W-:Y:S01]  /*2cc0*/  @P0 FMUL R80, R80, 0.25 ;  /* 0x3e80000050500820 */ /* 0x000fe20000400000 */
[----:B------:R-:W-:Y:S01]  /*2cd0*/  I2FP.F32.S32 R15, R14 ;  /* 0x0000000e000f7245 */ /* 0x000fe20000201400 */
[----:B------:R-:W-:Y:S01]  /*2ce0*/  @!P2 FMUL R73, R73, 16777216 ;  /* 0x4b8000004949a820 */ /* 0x000fe20000400000 */
[----:B------:R-:W-:Y:S01]  /*2cf0*/  @!P2 FMUL R72, R72, 16777216 ;  /* 0x4b8000004848a820 */ /* 0x000fe20000400000 */
[----:B------:R-:W4:Y:S01]  /*2d00*/  MUFU.RCP R18, R27 ;  /* 0x0000001b00127308 */ /* 0x000f220000001000 */
[----:B------:R-:W-:Y:S01]  /*2d10*/  @!P2 FMUL R85, R85, 16777216 ;  /* 0x4b8000005555a820 */ /* 0x000fe20000400000 */
        /* <DEDUP_REMOVED lines=9> */
[----:B------:R-:W-:Y:S01]  /*2db0*/  FFMA.FTZ R13, R13, 1.1920928955078125e-07, R8 ;  /* 0x340000000d0d7823 */ /* 0x000fe20000010008 */
[----:B------:R-:W-:Y:S01]  /*2dc0*/  FFMA.FTZ R15, R15, 1.1920928955078125e-07, R12 ;  /* 0x340000000f0f7823 */ /* 0x000fe2000001000c */
[C---:B-1----:R-:W-:Y:S01]  /*2dd0*/  FMUL R8, R16.reuse, R79 ;  /* 0x0000004f10087220 */ /* 0x042fe20000400000 */
[C---:B------:R-:W-:Y:S01]  /*2de0*/  FMUL R12, R16.reuse, R78 ;  /* 0x0000004e100c7220 */ /* 0x040fe20000400000 */
[C---:B------:R-:W-:Y:S01]  /*2df0*/  FMUL R19, R16.reuse, R83 ;  /* 0x0000005310137220 */ /* 0x040fe20000400000 */
[----:B------:R-:W-:Y:S01]  /*2e00*/  FMUL R21, R16, R82 ;  /* 0x0000005210157220 */ /* 0x000fe20000400000 */
[C---:B--2---:R-:W-:Y:S01]  /*2e10*/  FMUL R24, R20.reuse, R73 ;  /* 0x0000004914187220 */ /* 0x044fe20000400000 */
[C---:B------:R-:W-:Y:S01]  /*2e20*/  FMUL R25, R20.reuse, R72 ;  /* 0x0000004814197220 */ /* 0x040fe20000400000 */
[C---:B------:R-:W-:Y:S01]  /*2e30*/  FMUL R31, R20.reuse, R85 ;  /* 0x00000055141f7220 */ /* 0x040fe20000400000 */
[----:B------:R-:W-:Y:S01]  /*2e40*/  FMUL R26, R20, R84 ;  /* 0x00000054141a7220 */ /* 0x000fe20000400000 */
[C---:B---3--:R-:W-:Y:S01]  /*2e50*/  FMUL R16, R4.reuse, R77 ;  /* 0x0000004d04107220 */ /* 0x048fe20000400000 */
[C---:B------:R-:W-:Y:S01]  /*2e60*/  FMUL R17, R4.reuse, R76 ;  /* 0x0000004c04117220 */ /* 0x040fe20000400000 */
[----:B------:R-:W-:Y:S01]  /*2e70*/  FMUL R23, R4, R81 ;  /* 0x0000005104177220 */ /* 0x000fe20000400000 */
[C---:B----4-:R-:W-:Y:S01]  /*2e80*/  FMUL R20, R18.reuse, R75 ;  /* 0x0000004b12147220 */ /* 0x050fe20000400000 */
[C---:B------:R-:W-:Y:S01]  /*2e90*/  FMUL R22, R18.reuse, R74 ;  /* 0x0000004a12167220 */ /* 0x040fe20000400000 */
[C---:B------:R-:W-:Y:S01]  /*2ea0*/  FMUL R29, R18.reuse, R86 ;  /* 0x00000056121d7220 */ /* 0x040fe20000400000 */
[----:B------:R-:W-:Y:S01]  /*2eb0*/  FMUL R27, R18, R87 ;  /* 0x00000057121b7220 */ /* 0x000fe20000400000 */
[----:B------:R-:W-:Y:S01]  /*2ec0*/  FMUL R4, R4, R80 ;  /* 0x0000005004047220 */ /* 0x000fe20000400000 */
[----:B------:R-:W-:Y:S01]  /*2ed0*/  F2FP.BF16.F32.PACK_AB R25, R25, R26 ;  /* 0x0000001a1919723e */ /* 0x000fe200000010ff */
[----:B------:R-:W-:Y:S01]  /*2ee0*/  IMAD.IADD R7, R30, 0x1, -R7 ;  /* 0x000000011e077824 */ /* 0x000fe200078e0a07 */
[----:B------:R-:W-:Y:S01]  /*2ef0*/  F2FP.BF16.F32.PACK_AB R24, R24, R31 ;  /* 0x0000001f1818723e */ /* 0x000fe200000010ff */
[----:B------:R-:W-:Y:S01]  /*2f00*/  IMAD.IADD R14, R59, 0x1, -R14 ;  /* 0x000000013b0e7824 */ /* 0x000fe200078e0a0e */
[----:B------:R-:W-:Y:S01]  /*2f10*/  F2FP.BF16.F32.PACK_AB R12, R12, R21 ;  /* 0x000000150c0c723e */ /* 0x000fe200000010ff */
[----:B------:R-:W-:Y:S01]  /*2f20*/  FADD R7, R7, -1 ;  /* 0xbf80000007077421 */ /* 0x000fe20000000000 */
[----:B------:R-:W-:Y:S01]  /*2f30*/  F2FP.BF16.F32.PACK_AB R22, R22, R29 ;  /* 0x0000001d1616723e */ /* 0x000fe200000010ff */
[----:B------:R-:W-:Y:S01]  /*2f40*/  STS [R33+UR6], R25 ;  /* 0x0000001921007988 */ /* 0x000fe20008000806 */
[----:B------:R-:W-:Y:S01]  /*2f50*/  F2FP.BF16.F32.PACK_AB R20, R20, R27 ;  /* 0x0000001b1414723e */ /* 0x000fe200000010ff */
[----:B------:R-:W-:Y:S01]  /*2f60*/  FADD R14, R14, -1 ;  /* 0xbf8000000e0e7421 */ /* 0x000fe20000000000 */
[----:B------:R-:W-:Y:S01]  /*2f70*/  F2FP.BF16.F32.PACK_AB R19, R8, R19 ;  /* 0x000000130813723e */ /* 0x000fe200000010ff */
[----:B------:R-:W-:Y:S01]  /*2f80*/  STS [R33+UR6+0x80], R24 ;  /* 0x0000801821007988 */ /* 0x000fe20008000806 */
[----:B------:R-:W-:Y:S01]  /*2f90*/  LOP3.LUT R21, R33, 0x20, RZ, 0x3c, !PT ;  /* 0x0000002021157812 */ /* 0x000fe200078e3cff */
[----:B------:R-:W-:Y:S01]  /*2fa0*/  IMAD.IADD R5, R28, 0x1, -R5 ;  /* 0x000000011c057824 */ /* 0x000fe200078e0a05 */
[----:B------:R-:W-:Y:S01]  /*2fb0*/  F2FP.BF16.F32.PACK_AB R17, R17, R4 ;  /* 0x000000041111723e */ /* 0x000fe200000010ff */
[----:B------:R-:W-:Y:S01]  /*2fc0*/  ULDC.64 UR4, c[0x0][0x270] ;  /* 0x00009c0000047ab9 */ /* 0x000fe20000000a00 */
[----:B------:R-:W-:Y:S01]  /*2fd0*/  F2FP.BF16.F32.PACK_AB R23, R16, R23 ;  /* 0x000000171017723e */ /* 0x000fe200000010ff */
[----:B------:R-:W-:Y:S01]  /*2fe0*/  STS [R21+UR6+0x800], R22 ;  /* 0x0008001615007988 */ /* 0x000fe20008000806 */
[----:B------:R-:W-:Y:S01]  /*2ff0*/  LOP3.LUT R8, R33, 0x40, RZ, 0x3c, !PT ;  /* 0x0000004021087812 */ /* 0x000fe200078e3cff */
[----:B0-----:R-:W-:Y:S01]  /*3000*/  IMAD R16, R3, R40, RZ ;  /* 0x0000002803107224 */ /* 0x001fe200078e02ff */
[----:B------:R-:W-:Y:S01]  /*3010*/  MOV R26, 0x3dc6b27f ;  /* 0x3dc6b27f001a7802 */ /* 0x000fe20000000f00 */
[----:B------:R-:W-:Y:S01]  /*3020*/  STS [R21+UR6+0x880], R20 ;  /* 0x0008801415007988 */ /* 0x000fe20008000806 */
[----:B------:R-:W-:Y:S01]  /*3030*/  FADD R5, R5, -1 ;  /* 0xbf80000005057421 */ /* 0x000fe20000000000 */
[----:B------:R-:W-:Y:S01]  /*3040*/  IADD3 R11, R32, -R11, RZ ;  /* 0x8000000b200b7210 */ /* 0x000fe20007ffe0ff */
[----:B------:R-:W-:Y:S01]  /*3050*/  UIMAD UR4, UR7, UR4, URZ ;  /* 0x00000004070472a4 */ /* 0x000fe2000f8e023f */
[----:B------:R0:W-:Y:S01]  /*3060*/  STS [R8+UR6+0x1000], R17 ;  /* 0x0010001108007988 */ /* 0x0001e20008000806 */
[CC--:B------:R-:W-:Y:S01]  /*3070*/  FFMA.FTZ R3, R14.reuse, R26.reuse, -0.16845393180847167969 ;  /* 0xbe2c7f300e037423 */ /* 0x0c0fe2000001001a */
[----:B------:R-:W-:Y:S01]  /*3080*/  LOP3.LUT R18, R33, 0x60, RZ, 0x3c, !PT ;  /* 0x0000006021127812 */ /* 0x000fe200078e3cff */
[----:B------:R-:W-:Y:S01]  /*3090*/  FFMA.FTZ R4, R5, R26, -0.16845393180847167969 ;  /* 0xbe2c7f3005047423 */ /* 0x000fe2000001001a */
[----:B------:R1:W-:Y:S01]  /*30a0*/  STS [R8+UR6+0x1080], R23 ;  /* 0x0010801708007988 */ /* 0x0003e20008000806 */
[C---:B------:R-:W-:Y:S01]  /*30b0*/  FFMA.FTZ R3, R14.reuse, R3, 0.1716887056827545166 ;  /* 0x3e2fcf2a0e037423 */ /* 0x040fe20000010003 */
[----:B------:R-:W-:Y:S01]  /*30c0*/  FADD R11, R11, -1 ;  /* 0xbf8000000b0b7421 */ /* 0x000fe20000000000 */
[----:B------:R-:W-:Y:S01]  /*30d0*/  FFMA.FTZ R4, R5, R4, 0.1716887056827545166 ;  /* 0x3e2fcf2a05047423 */ /* 0x000fe20000010004 */
[----:B------:R2:W-:Y:S01]  /*30e0*/  STS [R18+UR6+0x1800], R12 ;  /* 0x0018000c12007988 */ /* 0x0005e20008000806 */
[----:B------:R-:W-:Y:S01]  /*30f0*/  FFMA.FTZ R3, R14, R3, -0.17900948226451873779 ;  /* 0xbe374e430e037423 */ /* 0x000fe20000010003 */
[----:B0-----:R-:W-:-:S02]  /*3100*/  IMAD R17, R40, 0x8, R16 ;  /* 0x0000000828117824 */ /* 0x001fc400078e0210 */
[----:B------:R-:W-:Y:S01]  /*3110*/  FFMA.FTZ R4, R5, R4, -0.17900948226451873779 ;  /* 0xbe374e4305047423 */ /* 0x000fe20000010004 */
[----:B------:R0:W-:Y:S01]  /*3120*/  STS [R18+UR6+0x1880], R19 ;  /* 0x0018801312007988 */ /* 0x0001e20008000806 */
[C---:B------:R-:W-:Y:S01]  /*3130*/  FFMA.FTZ R3, R14.reuse, R3, 0.20512372255325317383 ;  /* 0x3e520bf40e037423 */ /* 0x040fe20000010003 */
[----:B-1----:R-:W-:Y:S01]  /*3140*/  FFMA.FTZ R8, R7, R26, -0.16845393180847167969 ;  /* 0xbe2c7f3007087423 */ /* 0x002fe2000001001a */
[----:B------:R-:W-:Y:S01]  /*3150*/  FFMA.FTZ R4, R5, R4, 0.20512372255325317383 ;  /* 0x3e520bf405047423 */ /* 0x000fe20000010004 */
[----:B------:R-:W-:Y:S01]  /*3160*/  BAR.SYNC.DEFER_BLOCKING 0x0 ;  /* 0x0000000000007b1d */ /* 0x000fe20000010000 */
[C---:B------:R-:W-:Y:S01]  /*3170*/  FFMA.FTZ R3, R14.reuse, R3, -0.24046532809734344482 ;  /* 0xbe763c8b0e037423 */ /* 0x040fe20000010003 */
[----:B------:R-:W-:Y:S01]  /*3180*/  FFMA.FTZ R8, R7, R8, 0.1716887056827545166 ;  /* 0x3e2fcf2a07087423 */ /* 0x000fe20000010008 */
[----:B--2---:R-:W-:Y:S01]  /*3190*/  FFMA.FTZ R12, R11, R26, -0.16845393180847167969 ;  /* 0xbe2c7f300b0c7423 */ /* 0x004fe2000001001a */
[----:B------:R-:W-:Y:S01]  /*31a0*/  FFMA.FTZ R4, R5, R4, -0.24046532809734344482 ;  /* 0xbe763c8b05047423 */ /* 0x000fe20000010004 */
[C---:B------:R-:W-:Y:S01]  /*31b0*/  FFMA.FTZ R3, R14.reuse, R3, 0.28857114911079406738 ;  /* 0x3e93bf990e037423 */ /* 0x040fe20000010003 */
[----:B------:R-:W-:Y:S01]  /*31c0*/  FFMA.FTZ R8, R7, R8, -0.17900948226451873779 ;  /* 0xbe374e4307087423 */ /* 0x000fe20000010008 */
[----:B------:R-:W-:Y:S01]  /*31d0*/  FFMA.FTZ R12, R11, R12, 0.1716887056827545166 ;  /* 0x3e2fcf2a0b0c7423 */ /* 0x000fe2000001000c */
[----:B------:R-:W-:Y:S01]  /*31e0*/  FFMA.FTZ R4, R5, R4, 0.28857114911079406738 ;  /* 0x3e93bf9905047423 */ /* 0x000fe20000010004 */
[----:B------:R-:W-:Y:S01]  /*31f0*/  FFMA.FTZ R3, R14, R3, -0.36067417263984680176 ;  /* 0xbeb8aa490e037423 */ /* 0x000fe20000010003 */
[----:B------:R-:W-:Y:S01]  /*3200*/  FFMA.FTZ R8, R7, R8, 0.20512372255325317383 ;  /* 0x3e520bf407087423 */ /* 0x000fe20000010008 */
[----:B------:R-:W-:Y:S01]  /*3210*/  FFMA.FTZ R12, R11, R12, -0.17900948226451873779 ;  /* 0xbe374e430b0c7423 */ /* 0x000fe2000001000c */
[----:B0-----:R-:W-:Y:S01]  /*3220*/  LEA R18, R40, R17, 0x3 ;  /* 0x0000001128127211 */ /* 0x001fe200078e18ff */
[C---:B------:R-:W-:Y:S01]  /*3230*/  FFMA.FTZ R3, R14.reuse, R3, 0.48089820146560668945 ;  /* 0x3ef6384a0e037423 */ /* 0x040fe20000010003 */
[----:B------:R-:W-:Y:S01]  /*3240*/  FFMA.FTZ R8, R7, R8, -0.24046532809734344482 ;  /* 0xbe763c8b07087423 */ /* 0x000fe20000010008 */
[----:B------:R-:W-:Y:S01]  /*3250*/  FFMA.FTZ R12, R11, R12, 0.20512372255325317383 ;  /* 0x3e520bf40b0c7423 */ /* 0x000fe2000001000c */
[----:B------:R-:W-:Y:S01]  /*3260*/  FFMA.FTZ R4, R5, R4, -0.36067417263984680176 ;  /* 0xbeb8aa4905047423 */ /* 0x000fe20000010004 */
[C---:B------:R-:W-:Y:S01]  /*3270*/  FFMA.FTZ R3, R14.reuse, R3, -0.72134751081466674805 ;  /* 0xbf38aa3b0e037423 */ /* 0x040fe20000010003 */
[----:B------:R-:W-:Y:S01]  /*3280*/  FFMA.FTZ R8, R7, R8, 0.28857114911079406738 ;  /* 0x3e93bf9907087423 */ /* 0x000fe20000010008 */
[----:B------:R-:W-:Y:S01]  /*3290*/  FFMA.FTZ R12, R11, R12, -0.24046532809734344482 ;  /* 0xbe763c8b0b0c7423 */ /* 0x000fe2000001000c */
[----:B------:R-:W-:Y:S01]  /*32a0*/  FFMA.FTZ R4, R5, R4, 0.48089820146560668945 ;  /* 0x3ef6384a05047423 */ /* 0x000fe20000010004 */
[----:B------:R-:W-:Y:S01]  /*32b0*/  FMUL R3, R14, R3 ;  /* 0x000000030e037220 */ /* 0x000fe20000400000 */
[----:B------:R-:W-:Y:S01]  /*32c0*/  FFMA.FTZ R8, R7, R8, -0.36067417263984680176 ;  /* 0xbeb8aa4907087423 */ /* 0x000fe20000010008 */
[----:B------:R-:W-:Y:S01]  /*32d0*/  FFMA.FTZ R12, R11, R12, 0.28857114911079406738 ;  /* 0x3e93bf990b0c7423 */ /* 0x000fe2000001000c */
[----:B------:R-:W-:-:S02]  /*32e0*/  IMAD R19, R40, 0x8, R18 ;  /* 0x0000000828137824 */ /* 0x000fc400078e0212 */
[----:B------:R-:W-:Y:S01]  /*32f0*/  FMUL R3, R14, R3 ;  /* 0x000000030e037220 */ /* 0x000fe20000400000 */
[----:B------:R-:W-:Y:S01]  /*3300*/  FFMA.FTZ R8, R7, R8, 0.48089820146560668945 ;  /* 0x3ef6384a07087423 */ /* 0x000fe20000010008 */
[----:B------:R-:W-:Y:S01]  /*3310*/  FFMA.FTZ R12, R11, R12, -0.36067417263984680176 ;  /* 0xbeb8aa490b0c7423 */ /* 0x000fe2000001000c */
[----:B------:R-:W-:Y:S01]  /*3320*/  FFMA.FTZ R4, R5, R4, -0.72134751081466674805 ;  /* 0xbf38aa3b05047423 */ /* 0x000fe20000010004 */
[----:B------:R-:W-:Y:S02]  /*3330*/  IMAD R21, R40, 0x8, R19 ;  /* 0x0000000828157824 */ /* 0x000fe400078e0213 */
[----:B------:R-:W-:Y:S01]  /*3340*/  FFMA.FTZ R8, R7, R8, -0.72134751081466674805 ;  /* 0xbf38aa3b07087423 */ /* 0x000fe20000010008 */
[----:B------:R-:W-:Y:S01]  /*3350*/  ISETP.GE.U32.AND P0, PT, R28, 0x7f800000, PT ;  /* 0x7f8000001c00780c */ /* 0x000fe20003f06070 */
[----:B------:R-:W-:Y:S01]  /*3360*/  FFMA.FTZ R12, R11, R12, 0.48089820146560668945 ;  /* 0x3ef6384a0b0c7423 */ /* 0x000fe2000001000c */
[----:B------:R-:W-:Y:S01]  /*3370*/  FFMA.FTZ R14, R14, 1.4426950216293334961, R3 ;  /* 0x3fb8aa3b0e0e7823 */ /* 0x000fe20000010003 */
[----:B------:R-:W-:Y:S01]  /*3380*/  FMUL R8, R7, R8 ;  /* 0x0000000807087220 */ /* 0x000fe20000400000 */
[----:B------:R-:W-:Y:S01]  /*3390*/  FMUL R4, R5, R4 ;  /* 0x0000000405047220 */ /* 0x000fe20000400000 */
[----:B------:R-:W-:Y:S01]  /*33a0*/  LEA R23, R40, R21, 0x3 ;  /* 0x0000001528177211 */ /* 0x000fe200078e18ff */
[----:B------:R-:W-:Y:S01]  /*33b0*/  FFMA.FTZ R12, R11, R12, -0.72134751081466674805 ;  /* 0xbf38aa3b0b0c7423 */ /* 0x000fe2000001000c */
[----:B------:R-:W-:Y:S01]  /*33c0*/  FMUL R8, R7, R8 ;  /* 0x0000000807087220 */ /* 0x000fe20000400000 */
[----:B------:R-:W-:Y:S01]  /*33d0*/  ISETP.GE.U32.AND P6, PT, R30, 0x7f800000, PT ;  /* 0x7f8000001e00780c */ /* 0x000fe20003fc6070 */
[----:B------:R-:W-:Y:S01]  /*33e0*/  FMUL R4, R5, R4 ;  /* 0x0000000405047220 */ /* 0x000fe20000400000 */
[----:B------:R-:W-:Y:S01]  /*33f0*/  FMUL R12, R11, R12 ;  /* 0x0000000c0b0c7220 */ /* 0x000fe20000400000 */
[----:B------:R-:W-:Y:S01]  /*3400*/  FFMA.FTZ R8, R7, 1.4426950216293334961, R8 ;  /* 0x3fb8aa3b07087823 */ /* 0x000fe20000010008 */
[----:B------:R-:W-:Y:S01]  /*3410*/  ISETP.GE.U32.AND P4, PT, R32, 0x7f800000, PT ;  /* 0x7f8000002000780c */ /* 0x000fe20003f86070 */
[----:B------:R-:W-:Y:S01]  /*3420*/  IMAD R25, R40, 0x8, R23 ;  /* 0x0000000828197824 */ /* 0x000fe200078e0217 */
[----:B------:R-:W0:Y:S01]  /*3430*/  LDS R43, [R6+UR6] ;  /* 0x00000006062b7984 */ /* 0x000e220008000800 */
[----:B------:R-:W-:Y:S01]  /*3440*/  FADD R3, R9, R8 ;  /* 0x0000000809037221 */ /* 0x000fe20000000000 */
[----:B------:R-:W-:Y:S01]  /*3450*/  FFMA.FTZ R5, R5, 1.4426950216293334961, R4 ;  /* 0x3fb8aa3b05057823 */ /* 0x000fe20000010004 */
[----:B------:R-:W1:Y:S01]  /*3460*/  LDC.64 R8, c[0x0][0x228] ;  /* 0x00008a00ff087b82 */ /* 0x000e620000000a00 */
[----:B------:R-:W2:Y:S01]  /*3470*/  LDS R45, [R6+UR6+0x100] ;  /* 0x00010006062d7984 */ /* 0x000ea20008000800 */
[----:B------:R-:W-:Y:S01]  /*3480*/  FMUL R12, R11, R12 ;  /* 0x0000000c0b0c7220 */ /* 0x000fe20000400000 */
[----:B------:R-:W-:-:S02]  /*3490*/  @P0 IMAD.MOV.U32 R4, RZ, RZ, 0x7f800000 ;  /* 0x7f800000ff040424 */ /* 0x000fc400078e00ff */
[----:B------:R-:W-:Y:S01]  /*34a0*/  FADD R0, R0, R5 ;  /* 0x0000000500007221 */ /* 0x000fe20000000000 */
[----:B------:R-:W3:Y:S01]  /*34b0*/  LDS R47, [R6+UR6+0x200] ;  /* 0x00020006062f7984 */ /* 0x000ee20008000800 */
[----:B------:R-:W-:Y:S02]  /*34c0*/  IMAD R7, R40, 0x8, R25 ;  /* 0x0000000828077824 */ /* 0x000fe400078e0219 */
[----:B------:R-:W-:Y:S01]  /*34d0*/  FFMA.FTZ R12, R11, 1.4426950216293334961, R12 ;  /* 0x3fb8aa3b0b0c7823 */ /* 0x000fe2000001000c */
[----:B------:R-:W-:Y:S01]  /*34e0*/  @P0 FFMA.FTZ R0, R28, R4, +INF ;  /* 0x7f8000001c000423 */ /* 0x000fe20000010004 */
[----:B------:R-:W4:Y:S01]  /*34f0*/  LDS R49, [R6+UR6+0x300] ;  /* 0x0003000606317984 */ /* 0x000f220008000800 */
[----:B------:R-:W-:Y:S01]  /*3500*/  ISETP.GE.U32.AND P5, PT, R59, 0x7f800000, PT ;  /* 0x7f8000003b00780c */ /* 0x000fe20003fa6070 */
[----:B------:R-:W-:Y:S01]  /*3510*/  @P6 IMAD.MOV.U32 R5, RZ, RZ, 0x7f800000 ;  /* 0x7f800000ff056424 */ /* 0x000fe200078e00ff */
[----:B------:R-:W-:Y:S01]  /*3520*/  LEA R27, R40, R7, 0x3 ;  /* 0x00000007281b7211 */ /* 0x000fe200078e18ff */
[----:B------:R-:W5:Y:S01]  /*3530*/  LDS R51, [R6+UR6+0x400] ;  /* 0x0004000606337984 */ /* 0x000f620008000800 */
[----:B------:R-:W-:-:S02]  /*3540*/  IMAD R4, R2, UR5, RZ ;  /* 0x0000000502047c24 */ /* 0x000fc4000f8e02ff */
[----:B------:R-:W-:Y:S01]  /*3550*/  FADD R11, R13, R12 ;  /* 0x0000000c0d0b7221 */ /* 0x000fe20000000000 */
[----:B------:R-:W-:Y:S01]  /*3560*/  USHF.L.U32 UR8, UR4, 0x1, URZ ;  /* 0x0000000104087899 */ /* 0x000fe2000800063f */
[----:B------:R-:W5:Y:S01]  /*3570*/  LDS R53, [R6+UR6+0x500] ;  /* 0x0005000606357984 */ /* 0x000f620008000800 */
[----:B------:R-:W-:Y:S01]  /*3580*/  @P6 FFMA.FTZ R3, R30, R5, +INF ;  /* 0x7f8000001e036423 */ /* 0x000fe20000010005 */
[----:B------:R-:W-:Y:S01]  /*3590*/  @P4 IMAD.MOV.U32 R13, RZ, RZ, 0x7f800000 ;  /* 0x7f800000ff0d4424 */ /* 0x000fe200078e00ff */
[----:B------:R-:W-:Y:S01]  /*35a0*/  SHF.L.U32 R5, R4, 0x1, RZ ;  /* 0x0000000104057819 */ /* 0x000fe200000006ff */
[----:B------:R-:W5:Y:S01]  /*35b0*/  LDS R55, [R6+UR6+0x600] ;  /* 0x0006000606377984 */ /* 0x000f620008000800 */
[----:B------:R-:W-:Y:S01]  /*35c0*/  IMAD R29, R40, 0x8, R27 ;  /* 0x00000008281d7824 */ /* 0x000fe200078e021b */
[----:B------:R-:W-:Y:S01]  /*35d0*/  UIMAD.WIDE UR4, UR4, 0x2, URZ ;  /* 0x00000002040478a5 */ /* 0x000fe2000f8e023f */
[----:B------:R-:W-:Y:S01]  /*35e0*/  @P4 FFMA.FTZ R11, R32, R13, +INF ;  /* 0x7f800000200b4423 */ /* 0x000fe2000001000d */
[----:B------:R-:W5:Y:S01]  /*35f0*/  LDS R57, [R6+UR6+0x700] ;  /* 0x0007000606397984 */ /* 0x000f620008000800 */
[----:B------:R-:W-:Y:S01]  /*3600*/  IMAD.HI R4, R4, 0x2, RZ ;  /* 0x0000000204047827 */ /* 0x000fe200078e02ff */
[----:B-1----:R-:W-:-:S03]  /*3610*/  IADD3 R36, P4, P6, R5, UR8, R8 ;  /* 0x0000000805247c10 */ /* 0x002fc6000fe9e008 */
[----:B------:R-:W-:Y:S01]  /*3620*/  FADD R38, R15, R14 ;  /* 0x0000000e0f267221 */ /* 0x000fe20000000000 */
[----:B------:R-:W-:Y:S01]  /*3630*/  LEA R31, R40, R29, 0x3 ;  /* 0x0000001d281f7211 */ /* 0x000fe200078e18ff */
[----:B------:R-:W-:Y:S01]  /*3640*/  @P5 IMAD.MOV.U32 R12, RZ, RZ, 0x7f800000 ;  /* 0x7f800000ff0c5424 */ /* 0x000fe200078e00ff */
[----:B------:R-:W-:Y:S01]  /*3650*/  IADD3.X R42, R4, UR5, R9, P4, P6 ;  /* 0x00000005042a7c10 */ /* 0x000fe2000a7ec409 */
[----:B------:R-:W-:Y:S01]  /*3660*/  ULDC UR4, c[0x0][0x27c] ;  /* 0x00009f0000047ab9 */ /* 0x000fe20000000800 */
[----:B------:R-:W-:Y:S01]  /*3670*/  LEA R4, P4, R16, R36, 0x1 ;  /* 0x0000002410047211 */ /* 0x000fe200078808ff */
[----:B------:R-:W-:Y:S02]  /*3680*/  IMAD R33, R40, 0x8, R31 ;  /* 0x0000000828217824 */ /* 0x000fe400078e021f */
[----:B------:R-:W-:Y:S01]  /*3690*/  @P5 FFMA.FTZ R38, R59, R12, +INF ;  /* 0x7f8000003b265423 */ /* 0x000fe2000001000c */
[-C--:B------:R-:W-:Y:S01]  /*36a0*/  LEA R8, P6, R17, R36.reuse, 0x1 ;  /* 0x0000002411087211 */ /* 0x080fe200078c08ff */
[----:B------:R-:W-:Y:S01]  /*36b0*/  UIMAD UR4, UR7, UR4, URZ ;  /* 0x00000004070472a4 */ /* 0x000fe2000f8e023f */
[----:B------:R-:W-:-:S02]  /*36c0*/  LEA R12, P5, R18, R36, 0x1 ;  /* 0x00000024120c7211 */ /* 0x000fc400078a08ff */
[----:B------:R-:W-:Y:S01]  /*36d0*/  LEA.HI.X.SX32 R5, R16, R42, 0x1, P4 ;  /* 0x0000002a10057211 */ /* 0x000fe200020f0eff */
[----:B------:R-:W-:Y:S01]  /*36e0*/  USHF.L.U32 UR7, UR4, 0x2, URZ ;  /* 0x0000000204077899 */ /* 0x000fe2000800063f */
[----:B------:R-:W-:Y:S01]  /*36f0*/  LEA R14, P4, R19, R36, 0x1 ;  /* 0x00000024130e7211 */ /* 0x000fe200078808ff */
[----:B------:R-:W-:Y:S01]  /*3700*/  UIMAD.WIDE UR4, UR4, 0x4, URZ ;  /* 0x00000004040478a5 */ /* 0x000fe2000f8e023f */
[C---:B------:R-:W-:Y:S01]  /*3710*/  LEA R35, R40.reuse, R33, 0x3 ;  /* 0x0000002128237211 */ /* 0x040fe200078e18ff */
[----:B0-----:R-:W-:Y:S01]  /*3720*/  STG.E.U16 desc[UR10][R4.64], R43 ;  /* 0x0000002b04007986 */ /* 0x001fe2000c10150a */
[----:B------:R-:W-:Y:S02]  /*3730*/  LEA.HI.X.SX32 R9, R17, R42, 0x1, P6 ;  /* 0x0000002a11097211 */ /* 0x000fe400030f0eff */
[----:B------:R-:W-:Y:S01]  /*3740*/  LEA R16, P6, R21, R36, 0x1 ;  /* 0x0000002415107211 */ /* 0x000fe200078c08ff */
[----:B------:R-:W-:Y:S01]  /*3750*/  IMAD R37, R40, 0x8, R35 ;  /* 0x0000000828257824 */ /* 0x000fe200078e0223 */
[----:B------:R-:W-:Y:S01]  /*3760*/  LEA.HI.X.SX32 R13, R18, R42, 0x1, P5 ;  /* 0x0000002a120d7211 */ /* 0x000fe200028f0eff */
[----:B--2---:R0:W-:Y:S01]  /*3770*/  STG.E.U16 desc[UR10][R8.64], R45 ;  /* 0x0000002d08007986 */ /* 0x0041e2000c10150a */
[----:B------:R-:W-:Y:S01]  /*3780*/  LEA R18, P5, R23, R36, 0x1 ;  /* 0x0000002417127211 */ /* 0x000fe200078a08ff */
[----:B------:R-:W-:Y:S01]  /*3790*/  IMAD R39, R40, 0x8, R37 ;  /* 0x0000000828277824 */ /* 0x000fe200078e0225 */
[----:B------:R-:W-:Y:S01]  /*37a0*/  LEA.HI.X.SX32 R15, R19, R42, 0x1, P4 ;  /* 0x0000002a130f7211 */ /* 0x000fe200020f0eff */
[----:B---3--:R1:W-:Y:S01]  /*37b0*/  STG.E.U16 desc[UR10][R12.64], R47 ;  /* 0x0000002f0c007986 */ /* 0x0083e2000c10150a */
[----:B------:R-:W-:-:S02]  /*37c0*/  LEA R20, P4, R25, R36, 0x1 ;  /* 0x0000002419147211 */ /* 0x000fc400078808ff */
[----:B------:R-:W-:Y:S01]  /*37d0*/  LEA.HI.X.SX32 R17, R21, R42, 0x1, P6 ;  /* 0x0000002a15117211 */ /* 0x000fe200030f0eff */
[----:B----4-:R2:W-:Y:S01]  /*37e0*/  STG.E.U16 desc[UR10][R14.64], R49 ;  /* 0x000000310e007986 */ /* 0x0105e2000c10150a */
[----:B------:R-:W-:Y:S02]  /*37f0*/  LEA R22, P6, R7, R36, 0x1 ;  /* 0x0000002407167211 */ /* 0x000fe400078c08ff */
[----:B------:R-:W-:Y:S01]  /*3800*/  LEA.HI.X.SX32 R19, R23, R42, 0x1, P5 ;  /* 0x0000002a17137211 */ /* 0x000fe200028f0eff */
[----:B-----5:R3:W-:Y:S01]  /*3810*/  STG.E.U16 desc[UR10][R16.64], R51 ;  /* 0x0000003310007986 */ /* 0x0207e2000c10150a */
[----:B------:R-:W-:Y:S01]  /*3820*/  LEA R24, P5, R27, R36, 0x1 ;  /* 0x000000241b187211 */ /* 0x000fe200078a08ff */
[----:B0-----:R-:W0:Y:S01]  /*3830*/  LDC.64 R8, c[0x0][0x230] ;  /* 0x00008c00ff087b82 */ /* 0x001e220000000a00 */
[----:B------:R-:W-:Y:S01]  /*3840*/  LEA.HI.X.SX32 R21, R25, R42, 0x1, P4 ;  /* 0x0000002a19157211 */ /* 0x000fe200020f0eff */
[----:B------:R4:W-:Y:S01]  /*3850*/  STG.E.U16 desc[UR10][R18.64], R53 ;  /* 0x0000003512007986 */ /* 0x0009e2000c10150a */
[----:B------:R-:W-:-:S02]  /*3860*/  LEA R26, P4, R29, R36, 0x1 ;  /* 0x000000241d1a7211 */ /* 0x000fc400078808ff */
[----:B------:R-:W-:Y:S01]  /*3870*/  FSETP.NEU.AND P3, PT, R28, RZ, PT ;  /* 0x000000ff1c00720b */ /* 0x000fe20003f6d000 */
[----:B------:R-:W-:Y:S01]  /*3880*/  STG.E.U16 desc[UR10][R20.64], R55 ;  /* 0x0000003714007986 */ /* 0x000fe2000c10150a */
[----:B------:R-:W-:Y:S02]  /*3890*/  LEA.HI.X.SX32 R23, R7, R42, 0x1, P6 ;  /* 0x0000002a07177211 */ /* 0x000fe400030f0eff */
[----:B------:R-:W-:Y:S02]  /*38a0*/  LEA R28, P6, R31, R36, 0x1 ;  /* 0x000000241f1c7211 */ /* 0x000fe400078c08ff */
[----:B------:R-:W-:Y:S01]  /*38b0*/  LEA.HI.X.SX32 R25, R27, R42, 0x1, P5 ;  /* 0x0000002a1b197211 */ /* 0x000fe200028f0eff */
[----:B------:R-:W-:Y:S01]  /*38c0*/  STG.E.U16 desc[UR10][R22.64], R57 ;  /* 0x0000003916007986 */ /* 0x000fe2000c10150a */
[----:B------:R-:W-:Y:S02]  /*38d0*/  FSETP.NEU.AND P2, PT, R30, RZ, PT ;  /* 0x000000ff1e00720b */ /* 0x000fe40003f4d000 */
[----:B------:R-:W-:-:S02]  /*38e0*/  LEA R6, P5, R33, R36, 0x1 ;  /* 0x0000002421067211 */ /* 0x000fc400078a08ff */
[----:B------:R-:W-:Y:S02]  /*38f0*/  LEA.HI.X.SX32 R27, R29, R42, 0x1, P4 ;  /* 0x0000002a1d1b7211 */ /* 0x000fe400020f0eff */
[----:B------:R-:W-:Y:S02]  /*3900*/  LEA R30, P4, R35, R36, 0x1 ;  /* 0x00000024231e7211 */ /* 0x000fe400078808ff */
[----:B------:R-:W-:Y:S02]  /*3910*/  LEA R40, R40, R39, 0x3 ;  /* 0x0000002728287211 */ /* 0x000fe400078e18ff */
[----:B------:R-:W-:Y:S02]  /*3920*/  FSETP.NEU.AND P0, PT, R32, RZ, PT ;  /* 0x000000ff2000720b */ /* 0x000fe40003f0d000 */
[----:B------:R-:W-:Y:S02]  /*3930*/  LEA.HI.X.SX32 R29, R31, R42, 0x1, P6 ;  /* 0x0000002a1f1d7211 */ /* 0x000fe400030f0eff */
[----:B------:R-:W-:-:S02]  /*3940*/  PRMT R5, R43, 0x7632, R5 ;  /* 0x000076322b057816 */ /* 0x000fc40000000005 */
[----:B------:R-:W-:Y:S02]  /*3950*/  LEA R32, P6, R37, R36, 0x1 ;  /* 0x0000002425207211 */ /* 0x000fe400078c08ff */
[----:B------:R-:W-:Y:S01]  /*3960*/  LEA.HI.X.SX32 R7, R33, R42, 0x1, P5 ;  /* 0x0000002a21077211 */ /* 0x000fe200028f0eff */
[----:B------:R5:W-:Y:S01]  /*3970*/  STG.E.U16 desc[UR10][R24.64], R5 ;  /* 0x0000000518007986 */ /* 0x000be2000c10150a */
[----:B-1----:R-:W-:Y:S02]  /*3980*/  PRMT R13, R45, 0x7632, R13 ;  /* 0x000076322d0d7816 */ /* 0x002fe4000000000d */
[----:B------:R-:W-:Y:S02]  /*3990*/  LEA R34, P5, R39, R36, 0x1 ;  /* 0x0000002427227211 */ /* 0x000fe400078a08ff */
[----:B------:R-:W-:Y:S01]  /*39a0*/  LEA.HI.X.SX32 R31, R35, R42, 0x1, P4 ;  /* 0x0000002a231f7211 */ /* 0x000fe200020f0eff */
[----:B------:R-:W-:Y:S01]  /*39b0*/  STG.E.U16 desc[UR10][R26.64], R13 ;  /* 0x0000000d1a007986 */ /* 0x000fe2000c10150a */
[----:B--2---:R-:W-:-:S02]  /*39c0*/  PRMT R15, R47, 0x7632, R15 ;  /* 0x000076322f0f7816 */ /* 0x004fc4000000000f */
[----:B------:R-:W-:Y:S02]  /*39d0*/  LEA R36, P4, R40, R36, 0x1 ;  /* 0x0000002428247211 */ /* 0x000fe400078808ff */
[----:B------:R-:W-:Y:S01]  /*39e0*/  PRMT R12, R49, 0x7632, R12 ;  /* 0x00007632310c7816 */ /* 0x000fe2000000000c */
[----:B------:R-:W-:Y:S01]  /*39f0*/  STG.E.U16 desc[UR10][R28.64], R15 ;  /* 0x0000000f1c007986 */ /* 0x000fe2000c10150a */
[----:B---3--:R-:W-:Y:S02]  /*3a00*/  PRMT R51, R51, 0x7632, R51 ;  /* 0x0000763233337816 */ /* 0x008fe40000000033 */
[-C--:B------:R-:W-:Y:S01]  /*3a10*/  LEA.HI.X.SX32 R33, R37, R42.reuse, 0x1, P6 ;  /* 0x0000002a25217211 */ /* 0x080fe200030f0eff */
[----:B------:R1:W-:Y:S01]  /*3a20*/  STG.E.U16 desc[UR10][R6.64], R12 ;  /* 0x0000000c06007986 */ /* 0x0003e2000c10150a */
[----:B------:R-:W-:Y:S02]  /*3a30*/  PRMT R16, R53, 0x7632, R16 ;  /* 0x0000763235107816 */ /* 0x000fe40000000010 */
[----:B------:R-:W-:Y:S01]  /*3a40*/  LEA.HI.X.SX32 R35, R39, R42, 0x1, P5 ;  /* 0x0000002a27237211 */ /* 0x000fe200028f0eff */
[----:B------:R2:W-:Y:S01]  /*3a50*/  STG.E.U16 desc[UR10][R30.64], R51 ;  /* 0x000000331e007986 */ /* 0x0005e2000c10150a */
[----:B------:R-:W-:-:S02]  /*3a60*/  PRMT R17, R55, 0x7632, R17 ;  /* 0x0000763237117816 */ /* 0x000fc40000000011 */
[----:B------:R-:W-:Y:S01]  /*3a70*/  LEA.HI.X.SX32 R37, R40, R42, 0x1, P4 ;  /* 0x0000002a28257211 */ /* 0x000fe200020f0eff */
[----:B------:R2:W-:Y:S01]  /*3a80*/  STG.E.U16 desc[UR10][R32.64], R16 ;  /* 0x0000001020007986 */ /* 0x0005e2000c10150a */
[----:B----4-:R-:W-:Y:S02]  /*3a90*/  PRMT R18, R57, 0x7632, R18 ;  /* 0x0000763239127816 */ /* 0x010fe40000000012 */
[----:B------:R-:W-:Y:S01]  /*3aa0*/  FSETP.NEU.AND P6, PT, R59, RZ, PT ;  /* 0x000000ff3b00720b */ /* 0x000fe20003fcd000 */
[----:B------:R2:W-:Y:S01]  /*3ab0*/  STG.E.U16 desc[UR10][R34.64], R17 ;  /* 0x0000001122007986 */ /* 0x0005e2000c10150a */
[----:B------:R-:W-:Y:S02]  /*3ac0*/  FSEL R4, R0, -INF , P3 ;  /* 0xff80000000047808 */ /* 0x000fe40001800000 */
[----:B------:R-:W-:Y:S01]  /*3ad0*/  FSEL R0, R3, -INF , P2 ;  /* 0xff80000003007808 */ /* 0x000fe20001000000 */
[----:B------:R2:W-:Y:S01]  /*3ae0*/  STG.E.U16 desc[UR10][R36.64], R18 ;  /* 0x0000001224007986 */ /* 0x0005e2000c10150a */
[----:B------:R-:W-:Y:S01]  /*3af0*/  FSEL R11, R11, -INF , P0 ;  /* 0xff8000000b0b7808 */ /* 0x000fe20000000000 */
[----:B------:R-:W-:Y:S01]  /*3b00*/  FFMA R4, R4, 0.69314718246459960938, R113 ;  /* 0x3f31721804047823 */ /* 0x000fe20000000071 */
[----:B------:R-:W-:Y:S01]  /*3b10*/  FSEL R3, R38, -INF , P6 ;  /* 0xff80000026037808 */ /* 0x000fe20003000000 */
[----:B-----5:R-:W-:Y:S01]  /*3b20*/  FFMA R5, R0, 0.69314718246459960938, R115 ;  /* 0x3f31721800057823 */ /* 0x020fe20000000073 */
[----:B------:R-:W-:Y:S01]  /*3b30*/  LEA R10, R10, UR6, 0x2 ;  /* 0x000000060a0a7c11 */ /* 0x000fe2000f8e10ff */
[----:B-1----:R-:W-:Y:S01]  /*3b40*/  FFMA R6, R11, 0.69314718246459960938, R112 ;  /* 0x3f3172180b067823 */ /* 0x002fe20000000070 */
[----:B------:R-:W-:-:S04]  /*3b50*/  IMAD.HI R0, R2, 0x4, RZ ;  /* 0x0000000402007827 */ /* 0x000fc800078e02ff */
[----:B------:R-:W-:Y:S01]  /*3b60*/  FFMA R7, R3, 0.69314718246459960938, R114 ;  /* 0x3f31721803077823 */ /* 0x000fe20000000072 */
[----:B------:R-:W-:Y:S01]  /*3b70*/  BAR.SYNC.DEFER_BLOCKING 0x0 ;  /* 0x0000000000007b1d */ /* 0x000fe20000010000 */
[----:B------:R-:W-:-:S05]  /*3b80*/  IMAD.SHL.U32 R3, R2, 0x4, RZ ;  /* 0x0000000402037824 */ /* 0x000fca00078e00ff */
[----:B0-----:R-:W-:-:S04]  /*3b90*/  IADD3 R2, P0, P2, R3, UR7, R8 ;  /* 0x0000000703027c10 */ /* 0x001fc8000fa1e008 */
[----:B------:R-:W-:Y:S01]  /*3ba0*/  IADD3.X R3, R0, UR5, R9, P0, P2 ;  /* 0x0000000500037c10 */ /* 0x000fe200087e4409 */
[----:B------:R2:W-:Y:S01]  /*3bb0*/  STS.128 [R10], R4 ;  /* 0x000000040a007388 */ /* 0x0005e20000000c00 */
[----:B------:R-:W-:Y:S06]  /*3bc0*/  BAR.SYNC.DEFER_BLOCKING 0x0 ;  /* 0x0000000000007b1d */ /* 0x000fec0000010000 */
[----:B------:R-:W-:Y:S05]  /*3bd0*/  @P1 EXIT ;  /* 0x000000000000194d */ /* 0x000fea0003800000 */
[----:B------:R-:W0:Y:S04]  /*3be0*/  LDS R41, [R41] ;  /* 0x0000000029297984 */ /* 0x000e280000000800 */
[----:B0-----:R-:W-:Y:S01]  /*3bf0*/  STG.E desc[UR10][R2.64], R41 ;  /* 0x0000002902007986 */ /* 0x001fe2000c10190a */
[----:B------:R-:W-:Y:S05]  /*3c00*/  EXIT ;  /* 0x000000000000794d */ /* 0x000fea0003800000 */
.L_x_2:
[----:B------:R-:W-:-:S00]  /*3c10*/  BRA `(.L_x_2) ;  /* 0xfffffffc00fc7947 */ /* 0x000fc0000383ffff */
[----:B------:R-:W-:-:S00]  /*3c20*/  NOP ;  /* 0x0000000000007918 */ /* 0x000fc00000000000 */
        /* <DEDUP_REMOVED lines=13> */
.L_x_3:


//--------------------- .nv.global.init           --------------------------
	.section	.nv.global.init,"aw",@progbits
.nv.global.init:
	.type		_$_str,@object
	.size		_$_str,(.L_0 - _$_str)
_$_str:
        /*0000*/ 	.byte	0x5f, 0x5f, 0x43, 0x55, 0x44, 0x41, 0x5f, 0x46, 0x54, 0x5a, 0x00
.L_0:


//--------------------- .nv.shared.attn_fwd       --------------------------
	.section	.nv.shared.attn_fwd,"aw",@nobits
	.sectionflags	@""
	.align	16
	.zero		1024


//--------------------- .nv.shared.reserved.0     --------------------------
	.section	.nv.shared.reserved.0,"aw",@nobits
	.weak		__nv_reservedSMEM_offset_0_alias
	.size		__nv_reservedSMEM_offset_0_alias, 0, 0
	.other		__nv_reservedSMEM_offset_0_alias,@"STO_CUDA_RESERVED_SHARED STV_DEFAULT"
__nv_reservedSMEM_offset_0_alias:
	.zero		0


//--------------------- .nv.constant0.attn_fwd    --------------------------
	.section	.nv.constant0.attn_fwd,"a",@progbits
	.sectionflags	@""
	.align	4
.nv.constant0.attn_fwd:
	.zero		664


//--------------------- SYMBOLS --------------------------

	.type		.nv.reservedSmem.offset0,@object
	.size		.nv.reservedSmem.offset0,0x4
